// auto-generated by cutlass_sweep.epilogue — config: {"arch": "sm_100", "cluster_m": 2, "cluster_n": 1, "dtype": "bf16", "fusion": "bias_relu", "tile_k": 64, "tile_m": 128, "tile_n": 64}
#include "cutlass/cutlass.h"
#include "cutlass/gemm/collective/collective_builder.hpp"
#include "cutlass/gemm/device/gemm_universal_adapter.h"
#include "cutlass/gemm/kernel/gemm_universal.hpp"
#include "cutlass/epilogue/collective/collective_builder.hpp"
#include "cutlass/epilogue/fusion/operations.hpp"
#include "cutlass/epilogue/thread/activation.h"

using Elem = cutlass::bfloat16_t;
using Acc  = float;
using TileShape    = cute::Shape<cute::_128, cute::_64, cute::_64>;
using ClusterShape = cute::Shape<cute::_2, cute::_1, cute::_1>;
using FusionOp     = cutlass::epilogue::fusion::LinCombPerRowBiasEltAct<cutlass::epilogue::thread::ReLU, Elem, Acc>;

using CollectiveEpilogue = typename cutlass::epilogue::collective::CollectiveBuilder<
    cutlass::arch::Sm100, cutlass::arch::OpClassTensorOp,
    TileShape, ClusterShape,
    cutlass::epilogue::collective::EpilogueTileAuto,
    Acc, Acc,
    Elem, cutlass::layout::RowMajor, 128 / cutlass::sizeof_bits<Elem>::value,
    Elem, cutlass::layout::RowMajor, 128 / cutlass::sizeof_bits<Elem>::value,
    cutlass::epilogue::collective::EpilogueScheduleAuto,
    FusionOp
  >::CollectiveOp;

using CollectiveMainloop = typename cutlass::gemm::collective::CollectiveBuilder<
    cutlass::arch::Sm100, cutlass::arch::OpClassTensorOp,
    Elem, cutlass::layout::RowMajor, 128 / cutlass::sizeof_bits<Elem>::value,
    Elem, cutlass::layout::ColumnMajor, 128 / cutlass::sizeof_bits<Elem>::value,
    Acc,
    TileShape, ClusterShape,
    cutlass::gemm::collective::StageCountAutoCarveout<
        static_cast<int>(sizeof(typename CollectiveEpilogue::SharedStorage))>,
    cutlass::gemm::collective::KernelScheduleAuto
  >::CollectiveOp;

using GemmKernel = cutlass::gemm::kernel::GemmUniversal<
    cute::Shape<int,int,int,int>, CollectiveMainloop, CollectiveEpilogue>;
using Gemm = cutlass::gemm::device::GemmUniversalAdapter<GemmKernel>;

auto* _anchor = &cutlass::device_kernel<GemmKernel>;


// ===== COMPILED SASS (sm_100a) =====

	.target	sm_100a

	.elftype	@"ET_EXEC"


//--------------------- .note.nv.tkinfo           --------------------------
	.section	.note.nv.tkinfo,"",@"SHT_NOTE"
	.sectionflags	@"SHF_NOTE_NV_TKINFO"
	.tkinfo
        /*0018*/ 	.word	0x00000002
        /*0030*/ 	.string	""
        /*0030*/ 	.string	"ptxas"
        /*0030*/ 	.string	"Cuda compilation tools, release 13.0, V13.0.88"
        /*0030*/ 	.string	"Build cuda_13.0.r13.0/compiler.36424714_0"
        /*0030*/ 	.string	"-arch sm_100a -m 64 "



//--------------------- .note.nv.cuinfo           --------------------------
	.section	.note.nv.cuinfo,"",@"SHT_NOTE"
	.sectionflags	@"SHF_NOTE_NV_CUINFO"
        /*0018*/ 	.short	0x0002
        /*001a*/ 	.short	0x0064
        /*001c*/ 	.short	0x0082
	.zero		2


//--------------------- .nv.info                  --------------------------
	.section	.nv.info,"",@"SHT_CUDA_INFO"
	.align	4


	//----- nvinfo : EIATTR_REGCOUNT
	.align		4
        /*0000*/ 	.byte	0x04, 0x2f
        /*0002*/ 	.short	(.L_19 - .L_18)
	.align		4
.L_18:
        /*0004*/ 	.word	index@(_ZN7cutlass13device_kernelINS_4gemm6kernel13GemmUniversalIN4cute5tupleIJiiiiEEENS1_10collective13CollectiveMmaINS1_35MainloopSm100TmaUmmaWarpSpecializedILi17ELi2ELi4ENS5_IJNS4_1CILi2EEENSA_ILi1EEESC_EEEEENS5_IJNSA_ILi128EEENSA_ILi64EEESG_EEENS_10bfloat16_tENS5_IJlSC_lEEESI_SJ_NS4_8TiledMMAINS4_8MMA_AtomIJNS4_26SM100_MMA_F16BF16_2x1SM_SSISI_SI_fLi128ELi64ELNS4_4UMMA5MajorE0ELSO_0ELNSN_7ScaleInE0ELSP_0EEEEEENS4_6LayoutINS5_IJSC_SC_SC_EEENS5_IJNSA_ILi0EEESU_SU_EEEEENS5_IJNS4_10UnderscoreESX_SX_EEEEENS4_18SM100_TMA_2SM_LOADENS4_14ComposedLayoutINS4_7SwizzleILi3ELi4ELi3EEENS4_18smem_ptr_flag_bitsILi16EEENSS_INS5_IJNSA_ILi8EEESG_EEENS5_IJSG_SC_EEEEEEEvNS4_8identityES10_S1A_vS1B_EENS_8epilogue10collective18CollectiveEpilogueINS1D_23Sm100TmaWarpSpecializedILi3ELi2ELi16ELb1ELb0EEEJNS5_IJSG_SG_SG_EEENS5_IJNSS_ISG_SC_EENSS_INS5_IJNSA_ILi16EEESB_EEENS5_IJSC_NSA_ILi32EEEEEEEEEEESI_SJ_SI_SJ_NS1D_6fusion15FusionCallbacksIS1H_NS1Q_23LinCombPerRowBiasEltActINS1D_6thread4ReLuESI_fSI_SI_fLi8ELNS_15FloatRoundStyleE2EEES1I_S1P_JEEENS4_5SM1004TMEM4LOAD26SM100_TMEM_LOAD_32dp32b16xENS4_13SM90_TMA_LOADENS11_INS12_ILi1ELi4ELi3EEES15_NSS_INS5_IJS16_S1K_EEENS5_IJS1K_SC_EEEEEEENS4_39AutoVectorizingCopyWithAssumedAlignmentILi128EEENS4_14SM90_TMA_STOREES27_S29_S29_EEEvvEEEEvNT_6ParamsE)
        /*0008*/ 	.word	0x00000058


	//----- nvinfo : EIATTR_FRAME_SIZE
	.align		4
.L_19:
        /*000c*/ 	.byte	0x04, 0x11
        /*000e*/ 	.short	(.L_21 - .L_20)
	.align		4
.L_20:
        /*0010*/ 	.word	index@($__internal_2_$__cuda_sm10x_tcgen05_guardrail_trap_unallocated_columns_being_dealloced)
        /*0014*/ 	.word	0x00000000


	//----- nvinfo : EIATTR_FRAME_SIZE
	.align		4
.L_21:
        /*0018*/ 	.byte	0x04, 0x11
        /*001a*/ 	.short	(.L_23 - .L_22)
	.align		4
.L_22:
        /*001c*/ 	.word	index@($__internal_1_$__cuda_sm10x_tcgen05_guardrail_trap_phase_invalid_during_alloc)
        /*0020*/ 	.word	0x00000000


	//----- nvinfo : EIATTR_FRAME_SIZE
	.align		4
.L_23:
        /*0024*/ 	.byte	0x04, 0x11
        /*0026*/ 	.short	(.L_25 - .L_24)
	.align		4
.L_24:
        /*0028*/ 	.word	index@($__internal_0_$__cuda_sm10x_tcgen05_guardrail_trap_col_being_dealloced_not_returned_by_alloc)
        /*002c*/ 	.word	0x00000000


	//----- nvinfo : EIATTR_FRAME_SIZE
	.align		4
.L_25:
        /*0030*/ 	.byte	0x04, 0x11
        /*0032*/ 	.short	(.L_27 - .L_26)
	.align		4
.L_26:
        /*0034*/ 	.word	index@(_ZN7cutlass13device_kernelINS_4gemm6kernel13GemmUniversalIN4cute5tupleIJiiiiEEENS1_10collective13CollectiveMmaINS1_35MainloopSm100TmaUmmaWarpSpecializedILi17ELi2ELi4ENS5_IJNS4_1CILi2EEENSA_ILi1EEESC_EEEEENS5_IJNSA_ILi128EEENSA_ILi64EEESG_EEENS_10bfloat16_tENS5_IJlSC_lEEESI_SJ_NS4_8TiledMMAINS4_8MMA_AtomIJNS4_26SM100_MMA_F16BF16_2x1SM_SSISI_SI_fLi128ELi64ELNS4_4UMMA5MajorE0ELSO_0ELNSN_7ScaleInE0ELSP_0EEEEEENS4_6LayoutINS5_IJSC_SC_SC_EEENS5_IJNSA_ILi0EEESU_SU_EEEEENS5_IJNS4_10UnderscoreESX_SX_EEEEENS4_18SM100_TMA_2SM_LOADENS4_14ComposedLayoutINS4_7SwizzleILi3ELi4ELi3EEENS4_18smem_ptr_flag_bitsILi16EEENSS_INS5_IJNSA_ILi8EEESG_EEENS5_IJSG_SC_EEEEEEEvNS4_8identityES10_S1A_vS1B_EENS_8epilogue10collective18CollectiveEpilogueINS1D_23Sm100TmaWarpSpecializedILi3ELi2ELi16ELb1ELb0EEEJNS5_IJSG_SG_SG_EEENS5_IJNSS_ISG_SC_EENSS_INS5_IJNSA_ILi16EEESB_EEENS5_IJSC_NSA_ILi32EEEEEEEEEEESI_SJ_SI_SJ_NS1D_6fusion15FusionCallbacksIS1H_NS1Q_23LinCombPerRowBiasEltActINS1D_6thread4ReLuESI_fSI_SI_fLi8ELNS_15FloatRoundStyleE2EEES1I_S1P_JEEENS4_5SM1004TMEM4LOAD26SM100_TMEM_LOAD_32dp32b16xENS4_13SM90_TMA_LOADENS11_INS12_ILi1ELi4ELi3EEES15_NSS_INS5_IJS16_S1K_EEENS5_IJS1K_SC_EEEEEEENS4_39AutoVectorizingCopyWithAssumedAlignmentILi128EEENS4_14SM90_TMA_STOREES27_S29_S29_EEEvvEEEEvNT_6ParamsE)
        /*0038*/ 	.word	0x00000000


	//----- nvinfo : EIATTR_MIN_STACK_SIZE
	.align		4
.L_27:
        /*003c*/ 	.byte	0x04, 0x12
        /*003e*/ 	.short	(.L_29 - .L_28)
	.align		4
.L_28:
        /*0040*/ 	.word	index@(_ZN7cutlass13device_kernelINS_4gemm6kernel13GemmUniversalIN4cute5tupleIJiiiiEEENS1_10collective13CollectiveMmaINS1_35MainloopSm100TmaUmmaWarpSpecializedILi17ELi2ELi4ENS5_IJNS4_1CILi2EEENSA_ILi1EEESC_EEEEENS5_IJNSA_ILi128EEENSA_ILi64EEESG_EEENS_10bfloat16_tENS5_IJlSC_lEEESI_SJ_NS4_8TiledMMAINS4_8MMA_AtomIJNS4_26SM100_MMA_F16BF16_2x1SM_SSISI_SI_fLi128ELi64ELNS4_4UMMA5MajorE0ELSO_0ELNSN_7ScaleInE0ELSP_0EEEEEENS4_6LayoutINS5_IJSC_SC_SC_EEENS5_IJNSA_ILi0EEESU_SU_EEEEENS5_IJNS4_10UnderscoreESX_SX_EEEEENS4_18SM100_TMA_2SM_LOADENS4_14ComposedLayoutINS4_7SwizzleILi3ELi4ELi3EEENS4_18smem_ptr_flag_bitsILi16EEENSS_INS5_IJNSA_ILi8EEESG_EEENS5_IJSG_SC_EEEEEEEvNS4_8identityES10_S1A_vS1B_EENS_8epilogue10collective18CollectiveEpilogueINS1D_23Sm100TmaWarpSpecializedILi3ELi2ELi16ELb1ELb0EEEJNS5_IJSG_SG_SG_EEENS5_IJNSS_ISG_SC_EENSS_INS5_IJNSA_ILi16EEESB_EEENS5_IJSC_NSA_ILi32EEEEEEEEEEESI_SJ_SI_SJ_NS1D_6fusion15FusionCallbacksIS1H_NS1Q_23LinCombPerRowBiasEltActINS1D_6thread4ReLuESI_fSI_SI_fLi8ELNS_15FloatRoundStyleE2EEES1I_S1P_JEEENS4_5SM1004TMEM4LOAD26SM100_TMEM_LOAD_32dp32b16xENS4_13SM90_TMA_LOADENS11_INS12_ILi1ELi4ELi3EEES15_NSS_INS5_IJS16_S1K_EEENS5_IJS1K_SC_EEEEEEENS4_39AutoVectorizingCopyWithAssumedAlignmentILi128EEENS4_14SM90_TMA_STOREES27_S29_S29_EEEvvEEEEvNT_6ParamsE)
        /*0044*/ 	.word	0x00000000
.L_29:


//--------------------- .nv.compat                --------------------------
	.section	.nv.compat,"",@"SHT_CUDA_COMPAT_INFO"
	.align	4
        /*0000*/ 	.byte	0x02, 0x09, 0x01, 0x00, 0x02, 0x02, 0x02, 0x00, 0x02, 0x05, 0x05, 0x00, 0x03, 0x07, 0x01, 0x01
        /*0010*/ 	.byte	0x02, 0x03, 0x01, 0x00, 0x02, 0x06, 0x01, 0x00, 0x04, 0x0b, 0x08, 0x00, 0x09, 0x00, 0x00, 0x00
        /*0020*/ 	.byte	0x00, 0x00, 0x00, 0x00


//--------------------- .nv.info._ZN7cutlass13device_kernelINS_4gemm6kernel13GemmUniversalIN4cute5tupleIJiiiiEEENS1_10collective13CollectiveMmaINS1_35MainloopSm100TmaUmmaWarpSpecializedILi17ELi2ELi4ENS5_IJNS4_1CILi2EEENSA_ILi1EEESC_EEEEENS5_IJNSA_ILi128EEENSA_ILi64EEESG_EEENS_10bfloat16_tENS5_IJlSC_lEEESI_SJ_NS4_8TiledMMAINS4_8MMA_AtomIJNS4_26SM100_MMA_F16BF16_2x1SM_SSISI_SI_fLi128ELi64ELNS4_4UMMA5MajorE0ELSO_0ELNSN_7ScaleInE0ELSP_0EEEEEENS4_6LayoutINS5_IJSC_SC_SC_EEENS5_IJNSA_ILi0EEESU_SU_EEEEENS5_IJNS4_10UnderscoreESX_SX_EEEEENS4_18SM100_TMA_2SM_LOADENS4_14ComposedLayoutINS4_7SwizzleILi3ELi4ELi3EEENS4_18smem_ptr_flag_bitsILi16EEENSS_INS5_IJNSA_ILi8EEESG_EEENS5_IJSG_SC_EEEEEEEvNS4_8identityES10_S1A_vS1B_EENS_8epilogue10collective18CollectiveEpilogueINS1D_23Sm100TmaWarpSpecializedILi3ELi2ELi16ELb1ELb0EEEJNS5_IJSG_SG_SG_EEENS5_IJNSS_ISG_SC_EENSS_INS5_IJNSA_ILi16EEESB_EEENS5_IJSC_NSA_ILi32EEEEEEEEEEESI_SJ_SI_SJ_NS1D_6fusion15FusionCallbacksIS1H_NS1Q_23LinCombPerRowBiasEltActINS1D_6thread4ReLuESI_fSI_SI_fLi8ELNS_15FloatRoundStyleE2EEES1I_S1P_JEEENS4_5SM1004TMEM4LOAD26SM100_TMEM_LOAD_32dp32b16xENS4_13SM90_TMA_LOADENS11_INS12_ILi1ELi4ELi3EEES15_NSS_INS5_IJS16_S1K_EEENS5_IJS1K_SC_EEEEEEENS4_39AutoVectorizingCopyWithAssumedAlignmentILi128EEENS4_14SM90_TMA_STOREES27_S29_S29_EEEvvEEEEvNT_6ParamsE --------------------------
	.section	.nv.info._ZN7cutlass13device_kernelINS_4gemm6kernel13GemmUniversalIN4cute5tupleIJiiiiEEENS1_10collective13CollectiveMmaINS1_35MainloopSm100TmaUmmaWarpSpecializedILi17ELi2ELi4ENS5_IJNS4_1CILi2EEENSA_ILi1EEESC_EEEEENS5_IJNSA_ILi128EEENSA_ILi64EEESG_EEENS_10bfloat16_tENS5_IJlSC_lEEESI_SJ_NS4_8TiledMMAINS4_8MMA_AtomIJNS4_26SM100_MMA_F16BF16_2x1SM_SSISI_SI_fLi128ELi64ELNS4_4UMMA5MajorE0ELSO_0ELNSN_7ScaleInE0ELSP_0EEEEEENS4_6LayoutINS5_IJSC_SC_SC_EEENS5_IJNSA_ILi0EEESU_SU_EEEEENS5_IJNS4_10UnderscoreESX_SX_EEEEENS4_18SM100_TMA_2SM_LOADENS4_14ComposedLayoutINS4_7SwizzleILi3ELi4ELi3EEENS4_18smem_ptr_flag_bitsILi16EEENSS_INS5_IJNSA_ILi8EEESG_EEENS5_IJSG_SC_EEEEEEEvNS4_8identityES10_S1A_vS1B_EENS_8epilogue10collective18CollectiveEpilogueINS1D_23Sm100TmaWarpSpecializedILi3ELi2ELi16ELb1ELb0EEEJNS5_IJSG_SG_SG_EEENS5_IJNSS_ISG_SC_EENSS_INS5_IJNSA_ILi16EEESB_EEENS5_IJSC_NSA_ILi32EEEEEEEEEEESI_SJ_SI_SJ_NS1D_6fusion15FusionCallbacksIS1H_NS1Q_23LinCombPerRowBiasEltActINS1D_6thread4ReLuESI_fSI_SI_fLi8ELNS_15FloatRoundStyleE2EEES1I_S1P_JEEENS4_5SM1004TMEM4LOAD26SM100_TMEM_LOAD_32dp32b16xENS4_13SM90_TMA_LOADENS11_INS12_ILi1ELi4ELi3EEES15_NSS_INS5_IJS16_S1K_EEENS5_IJS1K_SC_EEEEEEENS4_39AutoVectorizingCopyWithAssumedAlignmentILi128EEENS4_14SM90_TMA_STOREES27_S29_S29_EEEvvEEEEvNT_6ParamsE,"",@"SHT_CUDA_INFO"
	.sectionflags	@""
	.align	4


	//----- nvinfo : EIATTR_CUDA_API_VERSION
	.align		4
        /*0000*/ 	.byte	0x04, 0x37
        /*0002*/ 	.short	(.L_31 - .L_30)
.L_30:
        /*0004*/ 	.word	0x00000082


	//----- nvinfo : EIATTR_KPARAM_INFO
	.align		4
.L_31:
        /*0008*/ 	.byte	0x04, 0x17
        /*000a*/ 	.short	(.L_33 - .L_32)
.L_32:
        /*000c*/ 	.word	0x00000000
        /*0010*/ 	.short	0x0000
        /*0012*/ 	.short	0x0000
        /*0014*/ 	.byte	0x00, 0xf0, 0x01, 0x20


	//----- nvinfo : EIATTR_AT_ENTRY_FRAGMENTS
	.align		4
.L_33:
        /*0018*/ 	.byte	0x04, 0x4f
        /*001a*/ 	.short	(.L_35 - .L_34)


	//   ....[0]....
.L_34:
        /*001c*/ 	.word	0x00000007


	//----- nvinfo : EIATTR_RESERVED_SMEM_USED
	.align		4
.L_35:
        /*0020*/ 	.byte	0x01, 0x41
	.zero		2


	//----- nvinfo : EIATTR_SPARSE_MMA_MASK
	.align		4
        /*0024*/ 	.byte	0x03, 0x50
        /*0026*/ 	.short	0x0000


	//----- nvinfo : EIATTR_TCGEN05_2CTA_USED
	.align		4
        /*0028*/ 	.byte	0x01, 0x52
	.zero		2


	//----- nvinfo : EIATTR_MAXREG_COUNT
	.align		4
        /*002c*/ 	.byte	0x03, 0x1b
        /*002e*/ 	.short	0x00ff


	//----- nvinfo : EIATTR_NUM_BARRIERS
	.align		4
        /*0030*/ 	.byte	0x02, 0x4c
        /*0032*/ 	.byte	0x07
	.zero		1


	//----- nvinfo : EIATTR_EXTERNS
	.align		4
        /*0034*/ 	.byte	0x04, 0x0f
        /*0036*/ 	.short	(.L_37 - .L_36)


	//   ....[0]....
	.align		4
.L_36:
        /*0038*/ 	.word	index@(__assertfail)


	//----- nvinfo : EIATTR_MERCURY_ISA_VERSION
	.align		4
.L_37:
        /*003c*/ 	.byte	0x03, 0x5f
        /*003e*/ 	.short	0x0101


	//----- nvinfo : EIATTR_INT_WARP_WIDE_INSTR_OFFSETS
	.align		4
        /*0040*/ 	.byte	0x04, 0x31
        /*0042*/ 	.short	(.L_39 - .L_38)


	//   ....[0]....
.L_38:
        /*0044*/ 	.word	0x00000e90


	//   ....[1]....
        /*0048*/ 	.word	0x00000f30


	//   ....[2]....
        /*004c*/ 	.word	0x00002290


	//   ....[3]....
        /*0050*/ 	.word	0x000048a0


	//   ....[4]....
        /*0054*/ 	.word	0x000048d0


	//   ....[5]....
        /*0058*/ 	.word	0x00004920


	//   ....[6]....
        /*005c*/ 	.word	0x00005200


	//   ....[7]....
        /*0060*/ 	.word	0x00005270


	//   ....[8]....
        /*0064*/ 	.word	0x00005370


	//   ....[9]....
        /*0068*/ 	.word	0x00005550


	//   ....[10]....
        /*006c*/ 	.word	0x00005600


	//   ....[11]....
        /*0070*/ 	.word	0x00005720


	//   ....[12]....
        /*0074*/ 	.word	0x00006880


	//----- nvinfo : EIATTR_COOP_GROUP_MASK_REGIDS
	.align		4
.L_39:
        /*0078*/ 	.byte	0x04, 0x29
        /*007a*/ 	.short	(.L_41 - .L_40)


	//   ....[0]....
.L_40:
        /*007c*/ 	.word	0xffffffff


	//   ....[1]....
        /*0080*/ 	.word	0xffffffff


	//   ....[2]....
        /*0084*/ 	.word	0xffffffff


	//   ....[3]....
        /*0088*/ 	.word	0xffffffff


	//   ....[4]....
        /*008c*/ 	.word	0xffffffff


	//   ....[5]....
        /*0090*/ 	.word	0xffffffff


	//   ....[6]....
        /*0094*/ 	.word	0xffffffff


	//   ....[7]....
        /*0098*/ 	.word	0xffffffff


	//   ....[8]....
        /*009c*/ 	.word	0xffffffff


	//   ....[9]....
        /*00a0*/ 	.word	0xffffffff


	//   ....[10]....
        /*00a4*/ 	.word	0xffffffff


	//   ....[11]....
        /*00a8*/ 	.word	0xffffffff


	//   ....[12]....
        /*00ac*/ 	.word	0xffffffff


	//   ....[13]....
        /*00b0*/ 	.word	0xffffffff


	//----- nvinfo : EIATTR_COOP_GROUP_INSTR_OFFSETS
	.align		4
.L_41:
        /*00b4*/ 	.byte	0x04, 0x28
        /*00b6*/ 	.short	(.L_43 - .L_42)


	//   ....[0]....
.L_42:
        /*00b8*/ 	.word	0x000000c0


	//   ....[1]....
        /*00bc*/ 	.word	0x000004d0


	//   ....[2]....
        /*00c0*/ 	.word	0x00000820


	//   ....[3]....
        /*00c4*/ 	.word	0x00000990


	//   ....[4]....
        /*00c8*/ 	.word	0x00000a80


	//   ....[5]....
        /*00cc*/ 	.word	0x00000be0


	//   ....[6]....
        /*00d0*/ 	.word	0x00000d70


	//   ....[7]....
        /*00d4*/ 	.word	0x00000fb0


	//   ....[8]....
        /*00d8*/ 	.word	0x00002170


	//   ....[9]....
        /*00dc*/ 	.word	0x00003690


	//   ....[10]....
        /*00e0*/ 	.word	0x00003b60


	//   ....[11]....
        /*00e4*/ 	.word	0x00003b90


	//   ....[12]....
        /*00e8*/ 	.word	0x000047b0


	//   ....[13]....
        /*00ec*/ 	.word	0x000049c0


	//----- nvinfo : EIATTR_VRC_CTA_INIT_COUNT
	.align		4
.L_43:
        /*00f0*/ 	.byte	0x02, 0x4a
        /*00f2*/ 	.byte	0x80
	.zero		1


	//----- nvinfo : EIATTR_SYSCALL_OFFSETS
	.align		4
        /*00f4*/ 	.byte	0x04, 0x46
        /*00f6*/ 	.short	(.L_45 - .L_44)


	//   ....[0]....
.L_44:
        /*00f8*/ 	.word	0x00006330


	//   ....[1]....
        /*00fc*/ 	.word	0x00006420


	//   ....[2]....
        /*0100*/ 	.word	0x00006dd0


	//   ....[3]....
        /*0104*/ 	.word	0x00007750


	//----- nvinfo : EIATTR_MBARRIER_INSTR_OFFSETS
	.align		4
.L_45:
        /*0108*/ 	.byte	0x04, 0x39
        /*010a*/ 	.short	(.L_47 - .L_46)


	//   ....[0]....
.L_46:
        /*010c*/ 	.word	0x000005e0
        /*0110*/ 	.word	0x000000ff
        /*0114*/ 	.word	0x00000000
        /*0118*/ 	.short	0x0100
        /*011a*/ 	.byte	0x08
	.zero		1


	//   ....[1]....
        /*011c*/ 	.word	0x000005f0
        /*0120*/ 	.word	0x000000ff
        /*0124*/ 	.word	0x00000088
        /*0128*/ 	.short	0x0100
        /*012a*/ 	.byte	0x08
	.zero		1


	//   ....[2]....
        /*012c*/ 	.word	0x00000600
        /*0130*/ 	.word	0x000000ff
        /*0134*/ 	.word	0x00000008
        /*0138*/ 	.short	0x0100
        /*013a*/ 	.byte	0x08
	.zero		1


	//   ....[3]....
        /*013c*/ 	.word	0x00000610
        /*0140*/ 	.word	0x000000ff
        /*0144*/ 	.word	0x00000090
        /*0148*/ 	.short	0x0100
        /*014a*/ 	.byte	0x08
	.zero		1


	//   ....[4]....
        /*014c*/ 	.word	0x00000620
        /*0150*/ 	.word	0x000000ff
        /*0154*/ 	.word	0x00000010
        /*0158*/ 	.short	0x0100
        /*015a*/ 	.byte	0x08
	.zero		1


	//   ....[5]....
        /*015c*/ 	.word	0x00000630
        /*0160*/ 	.word	0x000000ff
        /*0164*/ 	.word	0x00000098
        /*0168*/ 	.short	0x0100
        /*016a*/ 	.byte	0x08
	.zero		1


	//   ....[6]....
        /*016c*/ 	.word	0x00000640
        /*0170*/ 	.word	0x000000ff
        /*0174*/ 	.word	0x00000018
        /*0178*/ 	.short	0x0100
        /*017a*/ 	.byte	0x08
	.zero		1


	//   ....[7]....
        /*017c*/ 	.word	0x00000650
        /*0180*/ 	.word	0x000000ff
        /*0184*/ 	.word	0x000000a0
        /*0188*/ 	.short	0x0100
        /*018a*/ 	.byte	0x08
	.zero		1


	//   ....[8]....
        /*018c*/ 	.word	0x00000660
        /*0190*/ 	.word	0x000000ff
        /*0194*/ 	.word	0x00000020
        /*0198*/ 	.short	0x0100
        /*019a*/ 	.byte	0x08
	.zero		1


	//   ....[9]....
        /*019c*/ 	.word	0x00000670
        /*01a0*/ 	.word	0x000000ff
        /*01a4*/ 	.word	0x000000a8
        /*01a8*/ 	.short	0x0100
        /*01aa*/ 	.byte	0x08
	.zero		1


	//   ....[10]....
        /*01ac*/ 	.word	0x00000680
        /*01b0*/ 	.word	0x000000ff
        /*01b4*/ 	.word	0x00000028
        /*01b8*/ 	.short	0x0100
        /*01ba*/ 	.byte	0x08
	.zero		1


	//   ....[11]....
        /*01bc*/ 	.word	0x00000690
        /*01c0*/ 	.word	0x000000ff
        /*01c4*/ 	.word	0x000000b0
        /*01c8*/ 	.short	0x0100
        /*01ca*/ 	.byte	0x08
	.zero		1


	//   ....[12]....
        /*01cc*/ 	.word	0x000006a0
        /*01d0*/ 	.word	0x000000ff
        /*01d4*/ 	.word	0x00000030
        /*01d8*/ 	.short	0x0100
        /*01da*/ 	.byte	0x08
	.zero		1


	//   ....[13]....
        /*01dc*/ 	.word	0x000006b0
        /*01e0*/ 	.word	0x000000ff
        /*01e4*/ 	.word	0x000000b8
        /*01e8*/ 	.short	0x0100
        /*01ea*/ 	.byte	0x08
	.zero		1


	//   ....[14]....
        /*01ec*/ 	.word	0x000006c0
        /*01f0*/ 	.word	0x000000ff
        /*01f4*/ 	.word	0x00000038
        /*01f8*/ 	.short	0x0100
        /*01fa*/ 	.byte	0x08
	.zero		1


	//   ....[15]....
        /*01fc*/ 	.word	0x000006d0
        /*0200*/ 	.word	0x000000ff
        /*0204*/ 	.word	0x000000c0
        /*0208*/ 	.short	0x0100
        /*020a*/ 	.byte	0x08
	.zero		1


	//   ....[16]....
        /*020c*/ 	.word	0x000006e0
        /*0210*/ 	.word	0x000000ff
        /*0214*/ 	.word	0x00000040
        /*0218*/ 	.short	0x0100
        /*021a*/ 	.byte	0x08
	.zero		1


	//   ....[17]....
        /*021c*/ 	.word	0x000006f0
        /*0220*/ 	.word	0x000000ff
        /*0224*/ 	.word	0x000000c8
        /*0228*/ 	.short	0x0100
        /*022a*/ 	.byte	0x08
	.zero		1


	//   ....[18]....
        /*022c*/ 	.word	0x00000700
        /*0230*/ 	.word	0x000000ff
        /*0234*/ 	.word	0x00000048
        /*0238*/ 	.short	0x0100
        /*023a*/ 	.byte	0x08
	.zero		1


	//   ....[19]....
        /*023c*/ 	.word	0x00000710
        /*0240*/ 	.word	0x000000ff
        /*0244*/ 	.word	0x000000d0
        /*0248*/ 	.short	0x0100
        /*024a*/ 	.byte	0x08
	.zero		1


	//   ....[20]....
        /*024c*/ 	.word	0x00000720
        /*0250*/ 	.word	0x000000ff
        /*0254*/ 	.word	0x00000050
        /*0258*/ 	.short	0x0100
        /*025a*/ 	.byte	0x08
	.zero		1


	//   ....[21]....
        /*025c*/ 	.word	0x00000730
        /*0260*/ 	.word	0x000000ff
        /*0264*/ 	.word	0x000000d8
        /*0268*/ 	.short	0x0100
        /*026a*/ 	.byte	0x08
	.zero		1


	//   ....[22]....
        /*026c*/ 	.word	0x00000740
        /*0270*/ 	.word	0x000000ff
        /*0274*/ 	.word	0x00000058
        /*0278*/ 	.short	0x0100
        /*027a*/ 	.byte	0x08
	.zero		1


	//   ....[23]....
        /*027c*/ 	.word	0x00000750
        /*0280*/ 	.word	0x000000ff
        /*0284*/ 	.word	0x000000e0
        /*0288*/ 	.short	0x0100
        /*028a*/ 	.byte	0x08
	.zero		1


	//   ....[24]....
        /*028c*/ 	.word	0x00000760
        /*0290*/ 	.word	0x000000ff
        /*0294*/ 	.word	0x00000060
        /*0298*/ 	.short	0x0100
        /*029a*/ 	.byte	0x08
	.zero		1


	//   ....[25]....
        /*029c*/ 	.word	0x00000770
        /*02a0*/ 	.word	0x000000ff
        /*02a4*/ 	.word	0x000000e8
        /*02a8*/ 	.short	0x0100
        /*02aa*/ 	.byte	0x08
	.zero		1


	//   ....[26]....
        /*02ac*/ 	.word	0x00000780
        /*02b0*/ 	.word	0x000000ff
        /*02b4*/ 	.word	0x00000068
        /*02b8*/ 	.short	0x0100
        /*02ba*/ 	.byte	0x08
	.zero		1


	//   ....[27]....
        /*02bc*/ 	.word	0x00000790
        /*02c0*/ 	.word	0x000000ff
        /*02c4*/ 	.word	0x000000f0
        /*02c8*/ 	.short	0x0100
        /*02ca*/ 	.byte	0x08
	.zero		1


	//   ....[28]....
        /*02cc*/ 	.word	0x000007a0
        /*02d0*/ 	.word	0x000000ff
        /*02d4*/ 	.word	0x00000070
        /*02d8*/ 	.short	0x0100
        /*02da*/ 	.byte	0x08
	.zero		1


	//   ....[29]....
        /*02dc*/ 	.word	0x000007b0
        /*02e0*/ 	.word	0x000000ff
        /*02e4*/ 	.word	0x000000f8
        /*02e8*/ 	.short	0x0100
        /*02ea*/ 	.byte	0x08
	.zero		1


	//   ....[30]....
        /*02ec*/ 	.word	0x000007c0
        /*02f0*/ 	.word	0x000000ff
        /*02f4*/ 	.word	0x00000078
        /*02f8*/ 	.short	0x0100
        /*02fa*/ 	.byte	0x08
	.zero		1


	//   ....[31]....
        /*02fc*/ 	.word	0x000007d0
        /*0300*/ 	.word	0x000000ff
        /*0304*/ 	.word	0x00000100
        /*0308*/ 	.short	0x0100
        /*030a*/ 	.byte	0x08
	.zero		1


	//   ....[32]....
        /*030c*/ 	.word	0x000007e0
        /*0310*/ 	.word	0x000000ff
        /*0314*/ 	.word	0x00000080
        /*0318*/ 	.short	0x0100
        /*031a*/ 	.byte	0x08
	.zero		1


	//   ....[33]....
        /*031c*/ 	.word	0x000007f0
        /*0320*/ 	.word	0x000000ff
        /*0324*/ 	.word	0x00000108
        /*0328*/ 	.short	0x0100
        /*032a*/ 	.byte	0x08
	.zero		1


	//   ....[34]....
        /*032c*/ 	.word	0x00000920
        /*0330*/ 	.word	0x000000ff
        /*0334*/ 	.word	0x00000110
        /*0338*/ 	.short	0x0100
        /*033a*/ 	.byte	0x09
	.zero		1


	//   ....[35]....
        /*033c*/ 	.word	0x00000930
        /*0340*/ 	.word	0x000000ff
        /*0344*/ 	.word	0x00000128
        /*0348*/ 	.short	0x0100
        /*034a*/ 	.byte	0x09
	.zero		1


	//   ....[36]....
        /*034c*/ 	.word	0x00000940
        /*0350*/ 	.word	0x000000ff
        /*0354*/ 	.word	0x00000118
        /*0358*/ 	.short	0x0100
        /*035a*/ 	.byte	0x09
	.zero		1


	//   ....[37]....
        /*035c*/ 	.word	0x00000950
        /*0360*/ 	.word	0x000000ff
        /*0364*/ 	.word	0x00000130
        /*0368*/ 	.short	0x0100
        /*036a*/ 	.byte	0x09
	.zero		1


	//   ....[38]....
        /*036c*/ 	.word	0x00000960
        /*0370*/ 	.word	0x000000ff
        /*0374*/ 	.word	0x00000120
        /*0378*/ 	.short	0x0100
        /*037a*/ 	.byte	0x09
	.zero		1


	//   ....[39]....
        /*037c*/ 	.word	0x00000970
        /*0380*/ 	.word	0x000000ff
        /*0384*/ 	.word	0x00000138
        /*0388*/ 	.short	0x0100
        /*038a*/ 	.byte	0x09
	.zero		1


	//   ....[40]....
        /*038c*/ 	.word	0x00000a50
        /*0390*/ 	.word	0x000000ff
        /*0394*/ 	.word	0x00000140
        /*0398*/ 	.short	0x0100
        /*039a*/ 	.byte	0x08
	.zero		1


	//   ....[41]....
        /*039c*/ 	.word	0x00000a60
        /*03a0*/ 	.word	0x000000ff
        /*03a4*/ 	.word	0x00000148
        /*03a8*/ 	.short	0x0100
        /*03aa*/ 	.byte	0x08
	.zero		1


	//   ....[42]....
        /*03ac*/ 	.word	0x00000b90
        /*03b0*/ 	.word	0x000000ff
        /*03b4*/ 	.word	0x00000150
        /*03b8*/ 	.short	0x0100
        /*03ba*/ 	.byte	0x08
	.zero		1


	//   ....[43]....
        /*03bc*/ 	.word	0x00000ba0
        /*03c0*/ 	.word	0x000000ff
        /*03c4*/ 	.word	0x00000160
        /*03c8*/ 	.short	0x0100
        /*03ca*/ 	.byte	0x08
	.zero		1


	//   ....[44]....
        /*03cc*/ 	.word	0x00000bb0
        /*03d0*/ 	.word	0x000000ff
        /*03d4*/ 	.word	0x00000158
        /*03d8*/ 	.short	0x0100
        /*03da*/ 	.byte	0x08
	.zero		1


	//   ....[45]....
        /*03dc*/ 	.word	0x00000bc0
        /*03e0*/ 	.word	0x000000ff
        /*03e4*/ 	.word	0x00000168
        /*03e8*/ 	.short	0x0100
        /*03ea*/ 	.byte	0x08
	.zero		1


	//   ....[46]....
        /*03ec*/ 	.word	0x00000ce0
        /*03f0*/ 	.word	0x000000ff
        /*03f4*/ 	.word	0x00000170
        /*03f8*/ 	.short	0x0100
        /*03fa*/ 	.byte	0x09
	.zero		1


	//   ....[47]....
        /*03fc*/ 	.word	0x00000cf0
        /*0400*/ 	.word	0x000000ff
        /*0404*/ 	.word	0x00000190
        /*0408*/ 	.short	0x0100
        /*040a*/ 	.byte	0x09
	.zero		1


	//   ....[48]....
        /*040c*/ 	.word	0x00000d00
        /*0410*/ 	.word	0x000000ff
        /*0414*/ 	.word	0x00000178
        /*0418*/ 	.short	0x0100
        /*041a*/ 	.byte	0x09
	.zero		1


	//   ....[49]....
        /*041c*/ 	.word	0x00000d10
        /*0420*/ 	.word	0x000000ff
        /*0424*/ 	.word	0x00000198
        /*0428*/ 	.short	0x0100
        /*042a*/ 	.byte	0x09
	.zero		1


	//   ....[50]....
        /*042c*/ 	.word	0x00000d20
        /*0430*/ 	.word	0x000000ff
        /*0434*/ 	.word	0x00000180
        /*0438*/ 	.short	0x0100
        /*043a*/ 	.byte	0x09
	.zero		1


	//   ....[51]....
        /*043c*/ 	.word	0x00000d30
        /*0440*/ 	.word	0x000000ff
        /*0444*/ 	.word	0x000001a0
        /*0448*/ 	.short	0x0100
        /*044a*/ 	.byte	0x09
	.zero		1


	//   ....[52]....
        /*044c*/ 	.word	0x00000d40
        /*0450*/ 	.word	0x000000ff
        /*0454*/ 	.word	0x00000188
        /*0458*/ 	.short	0x0100
        /*045a*/ 	.byte	0x09
	.zero		1


	//   ....[53]....
        /*045c*/ 	.word	0x00000d50
        /*0460*/ 	.word	0x000000ff
        /*0464*/ 	.word	0x000001a8
        /*0468*/ 	.short	0x0100
        /*046a*/ 	.byte	0x09
	.zero		1


	//   ....[54]....
        /*046c*/ 	.word	0x00000e40
        /*0470*/ 	.word	0x000000ff
        /*0474*/ 	.word	0x000001b0
        /*0478*/ 	.short	0x0100
        /*047a*/ 	.byte	0x08
	.zero		1


	//   ....[55]....
        /*047c*/ 	.word	0x00000e50
        /*0480*/ 	.word	0x000000ff
        /*0484*/ 	.word	0x000001c0
        /*0488*/ 	.short	0x0100
        /*048a*/ 	.byte	0x08
	.zero		1


	//   ....[56]....
        /*048c*/ 	.word	0x00000e60
        /*0490*/ 	.word	0x000000ff
        /*0494*/ 	.word	0x000001b8
        /*0498*/ 	.short	0x0100
        /*049a*/ 	.byte	0x08
	.zero		1


	//   ....[57]....
        /*049c*/ 	.word	0x00000e70
        /*04a0*/ 	.word	0x000000ff
        /*04a4*/ 	.word	0x000001c8
        /*04a8*/ 	.short	0x0100
        /*04aa*/ 	.byte	0x08
	.zero		1


	//   ....[58]....
        /*04ac*/ 	.word	0x00000f60
        /*04b0*/ 	.word	0x000000ff
        /*04b4*/ 	.word	0x000001d0
        /*04b8*/ 	.short	0x0100
        /*04ba*/ 	.byte	0x06
	.zero		1


	//   ....[59]....
        /*04bc*/ 	.word	0x00001960
        /*04c0*/ 	.word	0x00000002
        /*04c4*/ 	.word	0x000001c0
        /*04c8*/ 	.short	0x010a
        /*04ca*/ 	.byte	0xff
	.zero		1


	//   ....[60]....
        /*04cc*/ 	.word	0x00001990
        /*04d0*/ 	.word	0x00000002
        /*04d4*/ 	.word	0x000001b0
        /*04d8*/ 	.short	0x0101
        /*04da*/ 	.byte	0xff
	.zero		1


	//   ....[61]....
        /*04dc*/ 	.word	0x00001a60
        /*04e0*/ 	.word	0x000000ff
        /*04e4*/ 	.word	0x00000088
        /*04e8*/ 	.short	0x010a
        /*04ea*/ 	.byte	0x08
	.zero		1


	//   ....[62]....
        /*04ec*/ 	.word	0x00001b60
        /*04f0*/ 	.word	0x000000ff
        /*04f4*/ 	.word	0x00000088
        /*04f8*/ 	.short	0x010a
        /*04fa*/ 	.byte	0x21
	.zero		1


	//   ....[63]....
        /*04fc*/ 	.word	0x00001d10
        /*0500*/ 	.word	0x000000ff
        /*0504*/ 	.word	0x00000088
        /*0508*/ 	.short	0x010a
        /*050a*/ 	.byte	0x08
	.zero		1


	//   ....[64]....
        /*050c*/ 	.word	0x00001e30
        /*0510*/ 	.word	0x000000ff
        /*0514*/ 	.word	0x00000148
        /*0518*/ 	.short	0x0101
        /*051a*/ 	.byte	0x04
	.zero		1


	//   ....[65]....
        /*051c*/ 	.word	0x00001e40
        /*0520*/ 	.word	0x000000ff
        /*0524*/ 	.word	0x00000088
        /*0528*/ 	.short	0x010a
        /*052a*/ 	.byte	0x08
	.zero		1


	//   ....[66]....
        /*052c*/ 	.word	0x00001ec0
        /*0530*/ 	.word	0x000000ff
        /*0534*/ 	.word	0x00000088
        /*0538*/ 	.short	0x010a
        /*053a*/ 	.byte	0x11
	.zero		1


	//   ....[67]....
        /*053c*/ 	.word	0x00002050
        /*0540*/ 	.word	0x000000ff
        /*0544*/ 	.word	0x00000088
        /*0548*/ 	.short	0x010a
        /*054a*/ 	.byte	0x08
	.zero		1


	//   ....[68]....
        /*054c*/ 	.word	0x000021a0
        /*0550*/ 	.word	0x00000002
        /*0554*/ 	.word	0x00000150
        /*0558*/ 	.short	0x010a
        /*055a*/ 	.byte	0xff
	.zero		1


	//   ....[69]....
        /*055c*/ 	.word	0x00002260
        /*0560*/ 	.word	0x00000002
        /*0564*/ 	.word	0x00000000
        /*0568*/ 	.short	0x0101
        /*056a*/ 	.byte	0xff
	.zero		1


	//   ....[70]....
        /*056c*/ 	.word	0x000027c0
        /*0570*/ 	.word	0x000000ff
        /*0574*/ 	.word	0x00000000
        /*0578*/ 	.short	0x010a
        /*057a*/ 	.byte	0x05
	.zero		1


	//   ....[71]....
        /*057c*/ 	.word	0x00002850
        /*0580*/ 	.word	0x000000ff
        /*0584*/ 	.word	0x00000000
        /*0588*/ 	.short	0x010a
        /*058a*/ 	.byte	0x05
	.zero		1


	//   ....[72]....
        /*058c*/ 	.word	0x000028e0
        /*0590*/ 	.word	0x000000ff
        /*0594*/ 	.word	0x00000000
        /*0598*/ 	.short	0x010a
        /*059a*/ 	.byte	0x05
	.zero		1


	//   ....[73]....
        /*059c*/ 	.word	0x00002970
        /*05a0*/ 	.word	0x000000ff
        /*05a4*/ 	.word	0x00000000
        /*05a8*/ 	.short	0x010a
        /*05aa*/ 	.byte	0x05
	.zero		1


	//   ....[74]....
        /*05ac*/ 	.word	0x00002a00
        /*05b0*/ 	.word	0x000000ff
        /*05b4*/ 	.word	0x00000000
        /*05b8*/ 	.short	0x010a
        /*05ba*/ 	.byte	0x05
	.zero		1


	//   ....[75]....
        /*05bc*/ 	.word	0x00002a90
        /*05c0*/ 	.word	0x000000ff
        /*05c4*/ 	.word	0x00000000
        /*05c8*/ 	.short	0x010a
        /*05ca*/ 	.byte	0x05
	.zero		1


	//   ....[76]....
        /*05cc*/ 	.word	0x00002b20
        /*05d0*/ 	.word	0x000000ff
        /*05d4*/ 	.word	0x00000000
        /*05d8*/ 	.short	0x010a
        /*05da*/ 	.byte	0x05
	.zero		1


	//   ....[77]....
        /*05dc*/ 	.word	0x00002bb0
        /*05e0*/ 	.word	0x000000ff
        /*05e4*/ 	.word	0x00000000
        /*05e8*/ 	.short	0x010a
        /*05ea*/ 	.byte	0x05
	.zero		1


	//   ....[78]....
        /*05ec*/ 	.word	0x00002c40
        /*05f0*/ 	.word	0x000000ff
        /*05f4*/ 	.word	0x00000000
        /*05f8*/ 	.short	0x010a
        /*05fa*/ 	.byte	0x05
	.zero		1


	//   ....[79]....
        /*05fc*/ 	.word	0x00002cd0
        /*0600*/ 	.word	0x000000ff
        /*0604*/ 	.word	0x00000000
        /*0608*/ 	.short	0x010a
        /*060a*/ 	.byte	0x05
	.zero		1


	//   ....[80]....
        /*060c*/ 	.word	0x00002d60
        /*0610*/ 	.word	0x000000ff
        /*0614*/ 	.word	0x00000000
        /*0618*/ 	.short	0x010a
        /*061a*/ 	.byte	0x05
	.zero		1


	//   ....[81]....
        /*061c*/ 	.word	0x00002df0
        /*0620*/ 	.word	0x000000ff
        /*0624*/ 	.word	0x00000000
        /*0628*/ 	.short	0x010a
        /*062a*/ 	.byte	0x05
	.zero		1


	//   ....[82]....
        /*062c*/ 	.word	0x00002e80
        /*0630*/ 	.word	0x000000ff
        /*0634*/ 	.word	0x00000000
        /*0638*/ 	.short	0x010a
        /*063a*/ 	.byte	0x05
	.zero		1


	//   ....[83]....
        /*063c*/ 	.word	0x00002f10
        /*0640*/ 	.word	0x000000ff
        /*0644*/ 	.word	0x00000000
        /*0648*/ 	.short	0x010a
        /*064a*/ 	.byte	0x05
	.zero		1


	//   ....[84]....
        /*064c*/ 	.word	0x00002fa0
        /*0650*/ 	.word	0x000000ff
        /*0654*/ 	.word	0x00000000
        /*0658*/ 	.short	0x010a
        /*065a*/ 	.byte	0x05
	.zero		1


	//   ....[85]....
        /*065c*/ 	.word	0x00003030
        /*0660*/ 	.word	0x000000ff
        /*0664*/ 	.word	0x00000000
        /*0668*/ 	.short	0x010a
        /*066a*/ 	.byte	0x05
	.zero		1


	//   ....[86]....
        /*066c*/ 	.word	0x000030d0
        /*0670*/ 	.word	0x00000000
        /*0674*/ 	.word	0x00000000
        /*0678*/ 	.short	0x010a
        /*067a*/ 	.byte	0xff
	.zero		1


	//   ....[87]....
        /*067c*/ 	.word	0x000031f0
        /*0680*/ 	.word	0x00000000
        /*0684*/ 	.word	0x000001b0
        /*0688*/ 	.short	0x010a
        /*068a*/ 	.byte	0xff
	.zero		1


	//   ....[88]....
        /*068c*/ 	.word	0x00003260
        /*0690*/ 	.word	0x00000000
        /*0694*/ 	.word	0x00000000
        /*0698*/ 	.short	0x0101
        /*069a*/ 	.byte	0xff
	.zero		1


	//   ....[89]....
        /*069c*/ 	.word	0x00003280
        /*06a0*/ 	.word	0x000000ff
        /*06a4*/ 	.word	0x00000160
        /*06a8*/ 	.short	0x010a
        /*06aa*/ 	.byte	0x05
	.zero		1


	//   ....[90]....
        /*06ac*/ 	.word	0x000033a0
        /*06b0*/ 	.word	0x00000000
        /*06b4*/ 	.word	0x00000150
        /*06b8*/ 	.short	0x010a
        /*06ba*/ 	.byte	0xff
	.zero		1


	//   ....[91]....
        /*06bc*/ 	.word	0x000034a0
        /*06c0*/ 	.word	0x00000000
        /*06c4*/ 	.word	0x00000000
        /*06c8*/ 	.short	0x0101
        /*06ca*/ 	.byte	0xff
	.zero		1


	//   ....[92]....
        /*06cc*/ 	.word	0x00003530
        /*06d0*/ 	.word	0x000000ff
        /*06d4*/ 	.word	0x00000160
        /*06d8*/ 	.short	0x0106
        /*06da*/ 	.byte	0x05
	.zero		1


	//   ....[93]....
        /*06dc*/ 	.word	0x00003550
        /*06e0*/ 	.word	0x000000ff
        /*06e4*/ 	.word	0x00000160
        /*06e8*/ 	.short	0x010a
        /*06ea*/ 	.byte	0x05
	.zero		1


	//   ....[94]....
        /*06ec*/ 	.word	0x000035e0
        /*06f0*/ 	.word	0x000000ff
        /*06f4*/ 	.word	0x00000160
        /*06f8*/ 	.short	0x0106
        /*06fa*/ 	.byte	0x04
	.zero		1


	//   ....[95]....
        /*06fc*/ 	.word	0x00003620
        /*0700*/ 	.word	0x00000000
        /*0704*/ 	.word	0x00000160
        /*0708*/ 	.short	0x010a
        /*070a*/ 	.byte	0xff
	.zero		1


	//   ....[96]....
        /*070c*/ 	.word	0x00003860
        /*0710*/ 	.word	0x000000ff
        /*0714*/ 	.word	0x00000008
        /*0718*/ 	.short	0x010a
        /*071a*/ 	.byte	0x06
	.zero		1


	//   ....[97]....
        /*071c*/ 	.word	0x00003880
        /*0720*/ 	.word	0x000000ff
        /*0724*/ 	.word	0x00000008
        /*0728*/ 	.short	0x010a
        /*072a*/ 	.byte	0x06
	.zero		1


	//   ....[98]....
        /*072c*/ 	.word	0x00003a10
        /*0730*/ 	.word	0x000000ff
        /*0734*/ 	.word	0x00000008
        /*0738*/ 	.short	0x010a
        /*073a*/ 	.byte	0x06
	.zero		1


	//   ....[99]....
        /*073c*/ 	.word	0x00003a30
        /*0740*/ 	.word	0x000000ff
        /*0744*/ 	.word	0x00000008
        /*0748*/ 	.short	0x010a
        /*074a*/ 	.byte	0x06
	.zero		1


	//   ....[100]....
        /*074c*/ 	.word	0x00003af0
        /*0750*/ 	.word	0x000000ff
        /*0754*/ 	.word	0x00000000
        /*0758*/ 	.short	0x0101
        /*075a*/ 	.byte	0x07
	.zero		1


	//   ....[101]....
        /*075c*/ 	.word	0x00003e30
        /*0760*/ 	.word	0x00000000
        /*0764*/ 	.word	0x00000150
        /*0768*/ 	.short	0x010a
        /*076a*/ 	.byte	0xff
	.zero		1


	//   ....[102]....
        /*076c*/ 	.word	0x00003ef0
        /*0770*/ 	.word	0x00000000
        /*0774*/ 	.word	0x00000000
        /*0778*/ 	.short	0x0101
        /*077a*/ 	.byte	0xff
	.zero		1


	//   ....[103]....
        /*077c*/ 	.word	0x00003fb0
        /*0780*/ 	.word	0x000000ff
        /*0784*/ 	.word	0x00000000
        /*0788*/ 	.short	0x010a
        /*078a*/ 	.byte	0x08
	.zero		1


	//   ....[104]....
        /*078c*/ 	.word	0x00003fc0
        /*0790*/ 	.word	0x000000ff
        /*0794*/ 	.word	0x00000190
        /*0798*/ 	.short	0x010a
        /*079a*/ 	.byte	0x09
	.zero		1


	//   ....[105]....
        /*079c*/ 	.word	0x00004070
        /*07a0*/ 	.word	0x000000ff
        /*07a4*/ 	.word	0x00000000
        /*07a8*/ 	.short	0x010a
        /*07aa*/ 	.byte	0x08
	.zero		1


	//   ....[106]....
        /*07ac*/ 	.word	0x000041a0
        /*07b0*/ 	.word	0x000000ff
        /*07b4*/ 	.word	0x00000000
        /*07b8*/ 	.short	0x010a
        /*07ba*/ 	.byte	0x1e
	.zero		1


	//   ....[107]....
        /*07bc*/ 	.word	0x000044a0
        /*07c0*/ 	.word	0x000000ff
        /*07c4*/ 	.word	0x00000000
        /*07c8*/ 	.short	0x010a
        /*07ca*/ 	.byte	0x08
	.zero		1


	//   ....[108]....
        /*07cc*/ 	.word	0x00004530
        /*07d0*/ 	.word	0x000000ff
        /*07d4*/ 	.word	0x00000000
        /*07d8*/ 	.short	0x010a
        /*07da*/ 	.byte	0x08
	.zero		1


	//   ....[109]....
        /*07dc*/ 	.word	0x000045c0
        /*07e0*/ 	.word	0x000000ff
        /*07e4*/ 	.word	0x00000000
        /*07e8*/ 	.short	0x010a
        /*07ea*/ 	.byte	0x08
	.zero		1


	//   ....[110]....
        /*07ec*/ 	.word	0x00004660
        /*07f0*/ 	.word	0x00000000
        /*07f4*/ 	.word	0x00000000
        /*07f8*/ 	.short	0x010a
        /*07fa*/ 	.byte	0xff
	.zero		1


	//   ....[111]....
        /*07fc*/ 	.word	0x000046a0
        /*0800*/ 	.word	0x00000000
        /*0804*/ 	.word	0x00000000
        /*0808*/ 	.short	0x010a
        /*080a*/ 	.byte	0xff
	.zero		1


	//   ....[112]....
        /*080c*/ 	.word	0x00004710
        /*0810*/ 	.word	0x000000ff
        /*0814*/ 	.word	0x00000000
        /*0818*/ 	.short	0x0101
        /*081a*/ 	.byte	0x05
	.zero		1


	//   ....[113]....
        /*081c*/ 	.word	0x00004750
        /*0820*/ 	.word	0x000000ff
        /*0824*/ 	.word	0x000001d0
        /*0828*/ 	.short	0x010a
        /*082a*/ 	.byte	0x07
	.zero		1


	//   ....[114]....
        /*082c*/ 	.word	0x000047a0
        /*0830*/ 	.word	0x000000ff
        /*0834*/ 	.word	0x00000000
        /*0838*/ 	.short	0x0101
        /*083a*/ 	.byte	0x05
	.zero		1


	//   ....[115]....
        /*083c*/ 	.word	0x00004ba0
        /*0840*/ 	.word	0x00000000
        /*0844*/ 	.word	0x00000150
        /*0848*/ 	.short	0x010a
        /*084a*/ 	.byte	0xff
	.zero		1


	//   ....[116]....
        /*084c*/ 	.word	0x00004c60
        /*0850*/ 	.word	0x00000000
        /*0854*/ 	.word	0x00000000
        /*0858*/ 	.short	0x0101
        /*085a*/ 	.byte	0xff
	.zero		1


	//   ....[117]....
        /*085c*/ 	.word	0x00004f80
        /*0860*/ 	.word	0x000000ff
        /*0864*/ 	.word	0x00000148
        /*0868*/ 	.short	0x010a
        /*086a*/ 	.byte	0x06
	.zero		1


	//   ....[118]....
        /*086c*/ 	.word	0x000051a0
        /*0870*/ 	.word	0x000000ff
        /*0874*/ 	.word	0x00000128
        /*0878*/ 	.short	0x010a
        /*087a*/ 	.byte	0x0f
	.zero		1


	//   ....[119]....
        /*087c*/ 	.word	0x00005420
        /*0880*/ 	.word	0x000000ff
        /*0884*/ 	.word	0x00000110
        /*0888*/ 	.short	0x010b
        /*088a*/ 	.byte	0x0f
	.zero		1


	//   ....[120]....
        /*088c*/ 	.word	0x00005490
        /*0890*/ 	.word	0x000000ff
        /*0894*/ 	.word	0x00000000
        /*0898*/ 	.short	0x0101
        /*089a*/ 	.byte	0x10
	.zero		1


	//   ....[121]....
        /*089c*/ 	.word	0x000054a0
        /*08a0*/ 	.word	0x000000ff
        /*08a4*/ 	.word	0x00000128
        /*08a8*/ 	.short	0x010a
        /*08aa*/ 	.byte	0x0d
	.zero		1


	//   ....[122]....
        /*08ac*/ 	.word	0x00005750
        /*08b0*/ 	.word	0x000000ff
        /*08b4*/ 	.word	0x00000110
        /*08b8*/ 	.short	0x010b
        /*08ba*/ 	.byte	0x0d
	.zero		1


	//   ....[123]....
        /*08bc*/ 	.word	0x000057c0
        /*08c0*/ 	.word	0x000000ff
        /*08c4*/ 	.word	0x00000000
        /*08c8*/ 	.short	0x0101
        /*08ca*/ 	.byte	0x0f
	.zero		1


	//   ....[124]....
        /*08cc*/ 	.word	0x00005810
        /*08d0*/ 	.word	0x000000ff
        /*08d4*/ 	.word	0x00000000
        /*08d8*/ 	.short	0x010a
        /*08da*/ 	.byte	0x04
	.zero		1


	//   ....[125]....
        /*08dc*/ 	.word	0x000058a0
        /*08e0*/ 	.word	0x000000ff
        /*08e4*/ 	.word	0x00000000
        /*08e8*/ 	.short	0x010a
        /*08ea*/ 	.byte	0x04
	.zero		1


	//   ....[126]....
        /*08ec*/ 	.word	0x00005940
        /*08f0*/ 	.word	0x00000000
        /*08f4*/ 	.word	0x00000000
        /*08f8*/ 	.short	0x010a
        /*08fa*/ 	.byte	0xff
	.zero		1


	//   ....[127]....
        /*08fc*/ 	.word	0x00005d00
        /*0900*/ 	.word	0x00000000
        /*0904*/ 	.word	0x00000150
        /*0908*/ 	.short	0x010a
        /*090a*/ 	.byte	0xff
	.zero		1


	//   ....[128]....
        /*090c*/ 	.word	0x00005e10
        /*0910*/ 	.word	0x00000000
        /*0914*/ 	.word	0x00000000
        /*0918*/ 	.short	0x0101
        /*091a*/ 	.byte	0xff
	.zero		1


	//   ....[129]....
        /*091c*/ 	.word	0x00006a70
        /*0920*/ 	.word	0x00000006
        /*0924*/ 	.word	0x00000110
        /*0928*/ 	.short	0x010a
        /*092a*/ 	.byte	0xff
	.zero		1


	//   ....[130]....
        /*092c*/ 	.word	0x00006a90
        /*0930*/ 	.word	0x0000004d
        /*0934*/ 	.word	0x00000170
        /*0938*/ 	.short	0x010a
        /*093a*/ 	.byte	0xff
	.zero		1


	//   ....[131]....
        /*093c*/ 	.word	0x00006ba0
        /*0940*/ 	.word	0x00000006
        /*0944*/ 	.word	0x00000110
        /*0948*/ 	.short	0x010a
        /*094a*/ 	.byte	0xff
	.zero		1


	//   ....[132]....
        /*094c*/ 	.word	0x00006cb0
        /*0950*/ 	.word	0x0000004d
        /*0954*/ 	.word	0x00000170
        /*0958*/ 	.short	0x010a
        /*095a*/ 	.byte	0xff
	.zero		1


	//   ....[133]....
        /*095c*/ 	.word	0x000074c0
        /*0960*/ 	.word	0x00000000
        /*0964*/ 	.word	0x00000000
        /*0968*/ 	.short	0x0101
        /*096a*/ 	.byte	0xff
	.zero		1


	//   ....[134]....
        /*096c*/ 	.word	0x000074d0
        /*0970*/ 	.word	0x00000003
        /*0974*/ 	.word	0x00000110
        /*0978*/ 	.short	0x010a
        /*097a*/ 	.byte	0xff
	.zero		1


	//   ....[135]....
        /*097c*/ 	.word	0x00007590
        /*0980*/ 	.word	0x00000003
        /*0984*/ 	.word	0x00000110
        /*0988*/ 	.short	0x010a
        /*098a*/ 	.byte	0xff
	.zero		1


	//   ....[136]....
        /*098c*/ 	.word	0x00007890
        /*0990*/ 	.word	0x0000004d
        /*0994*/ 	.word	0x00000000
        /*0998*/ 	.short	0x0101
        /*099a*/ 	.byte	0xff
	.zero		1


	//   ....[137]....
        /*099c*/ 	.word	0x00007eb0
        /*09a0*/ 	.word	0x00000000
        /*09a4*/ 	.word	0x00000000
        /*09a8*/ 	.short	0x0101
        /*09aa*/ 	.byte	0xff
	.zero		1


	//   ....[138]....
        /*09ac*/ 	.word	0x00008140
        /*09b0*/ 	.word	0x000000ff
        /*09b4*/ 	.word	0x00000000
        /*09b8*/ 	.short	0x0101
        /*09ba*/ 	.byte	0x04
	.zero		1


	//   ....[139]....
        /*09bc*/ 	.word	0x00008160
        /*09c0*/ 	.word	0x00000002
        /*09c4*/ 	.word	0x000001c0
        /*09c8*/ 	.short	0x010a
        /*09ca*/ 	.byte	0xff
	.zero		1


	//   ....[140]....
        /*09cc*/ 	.word	0x000081c0
        /*09d0*/ 	.word	0x00000002
        /*09d4*/ 	.word	0x00000088
        /*09d8*/ 	.short	0x010a
        /*09da*/ 	.byte	0xff
	.zero		1


	//   ....[141]....
        /*09dc*/ 	.word	0x00008220
        /*09e0*/ 	.word	0x00000002
        /*09e4*/ 	.word	0x00000088
        /*09e8*/ 	.short	0x010a
        /*09ea*/ 	.byte	0xff
	.zero		1


	//   ....[142]....
        /*09ec*/ 	.word	0x00008270
        /*09f0*/ 	.word	0x00000002
        /*09f4*/ 	.word	0x00000150
        /*09f8*/ 	.short	0x010a
        /*09fa*/ 	.byte	0xff
	.zero		1


	//   ....[143]....
        /*09fc*/ 	.word	0x000082d0
        /*0a00*/ 	.word	0x00000000
        /*0a04*/ 	.word	0x00000000
        /*0a08*/ 	.short	0x010a
        /*0a0a*/ 	.byte	0xff
	.zero		1


	//   ....[144]....
        /*0a0c*/ 	.word	0x00008330
        /*0a10*/ 	.word	0x00000000
        /*0a14*/ 	.word	0x00000000
        /*0a18*/ 	.short	0x010a
        /*0a1a*/ 	.byte	0xff
	.zero		1


	//   ....[145]....
        /*0a1c*/ 	.word	0x00008390
        /*0a20*/ 	.word	0x00000000
        /*0a24*/ 	.word	0x00000000
        /*0a28*/ 	.short	0x010a
        /*0a2a*/ 	.byte	0xff
	.zero		1


	//   ....[146]....
        /*0a2c*/ 	.word	0x000083f0
        /*0a30*/ 	.word	0x00000000
        /*0a34*/ 	.word	0x00000000
        /*0a38*/ 	.short	0x010a
        /*0a3a*/ 	.byte	0xff
	.zero		1


	//   ....[147]....
        /*0a3c*/ 	.word	0x00008450
        /*0a40*/ 	.word	0x00000000
        /*0a44*/ 	.word	0x00000000
        /*0a48*/ 	.short	0x010a
        /*0a4a*/ 	.byte	0xff
	.zero		1


	//   ....[148]....
        /*0a4c*/ 	.word	0x000084b0
        /*0a50*/ 	.word	0x00000000
        /*0a54*/ 	.word	0x00000000
        /*0a58*/ 	.short	0x010a
        /*0a5a*/ 	.byte	0xff
	.zero		1


	//   ....[149]....
        /*0a5c*/ 	.word	0x00008510
        /*0a60*/ 	.word	0x00000000
        /*0a64*/ 	.word	0x00000000
        /*0a68*/ 	.short	0x010a
        /*0a6a*/ 	.byte	0xff
	.zero		1


	//   ....[150]....
        /*0a6c*/ 	.word	0x00008570
        /*0a70*/ 	.word	0x00000000
        /*0a74*/ 	.word	0x00000000
        /*0a78*/ 	.short	0x010a
        /*0a7a*/ 	.byte	0xff
	.zero		1


	//   ....[151]....
        /*0a7c*/ 	.word	0x000085d0
        /*0a80*/ 	.word	0x00000000
        /*0a84*/ 	.word	0x00000000
        /*0a88*/ 	.short	0x010a
        /*0a8a*/ 	.byte	0xff
	.zero		1


	//   ....[152]....
        /*0a8c*/ 	.word	0x00008630
        /*0a90*/ 	.word	0x00000000
        /*0a94*/ 	.word	0x00000000
        /*0a98*/ 	.short	0x010a
        /*0a9a*/ 	.byte	0xff
	.zero		1


	//   ....[153]....
        /*0a9c*/ 	.word	0x00008690
        /*0aa0*/ 	.word	0x00000000
        /*0aa4*/ 	.word	0x00000000
        /*0aa8*/ 	.short	0x010a
        /*0aaa*/ 	.byte	0xff
	.zero		1


	//   ....[154]....
        /*0aac*/ 	.word	0x000086f0
        /*0ab0*/ 	.word	0x00000000
        /*0ab4*/ 	.word	0x00000000
        /*0ab8*/ 	.short	0x010a
        /*0aba*/ 	.byte	0xff
	.zero		1


	//   ....[155]....
        /*0abc*/ 	.word	0x00008750
        /*0ac0*/ 	.word	0x00000000
        /*0ac4*/ 	.word	0x00000000
        /*0ac8*/ 	.short	0x010a
        /*0aca*/ 	.byte	0xff
	.zero		1


	//   ....[156]....
        /*0acc*/ 	.word	0x000087b0
        /*0ad0*/ 	.word	0x00000000
        /*0ad4*/ 	.word	0x00000000
        /*0ad8*/ 	.short	0x010a
        /*0ada*/ 	.byte	0xff
	.zero		1


	//   ....[157]....
        /*0adc*/ 	.word	0x00008810
        /*0ae0*/ 	.word	0x00000000
        /*0ae4*/ 	.word	0x00000000
        /*0ae8*/ 	.short	0x010a
        /*0aea*/ 	.byte	0xff
	.zero		1


	//   ....[158]....
        /*0aec*/ 	.word	0x00008870
        /*0af0*/ 	.word	0x00000000
        /*0af4*/ 	.word	0x00000000
        /*0af8*/ 	.short	0x010a
        /*0afa*/ 	.byte	0xff
	.zero		1


	//   ....[159]....
        /*0afc*/ 	.word	0x000088c0
        /*0b00*/ 	.word	0x00000000
        /*0b04*/ 	.word	0x000001b0
        /*0b08*/ 	.short	0x010a
        /*0b0a*/ 	.byte	0xff
	.zero		1


	//   ....[160]....
        /*0b0c*/ 	.word	0x00008920
        /*0b10*/ 	.word	0x00000000
        /*0b14*/ 	.word	0x00000160
        /*0b18*/ 	.short	0x010a
        /*0b1a*/ 	.byte	0xff
	.zero		1


	//   ....[161]....
        /*0b1c*/ 	.word	0x00008970
        /*0b20*/ 	.word	0x00000000
        /*0b24*/ 	.word	0x00000150
        /*0b28*/ 	.short	0x010a
        /*0b2a*/ 	.byte	0xff
	.zero		1


	//   ....[162]....
        /*0b2c*/ 	.word	0x000089d0
        /*0b30*/ 	.word	0x00000000
        /*0b34*/ 	.word	0x00000160
        /*0b38*/ 	.short	0x010a
        /*0b3a*/ 	.byte	0xff
	.zero		1


	//   ....[163]....
        /*0b3c*/ 	.word	0x00008a30
        /*0b40*/ 	.word	0x00000003
        /*0b44*/ 	.word	0x00000008
        /*0b48*/ 	.short	0x010a
        /*0b4a*/ 	.byte	0xff
	.zero		1


	//   ....[164]....
        /*0b4c*/ 	.word	0x00008b10
        /*0b50*/ 	.word	0x00000000
        /*0b54*/ 	.word	0x00000008
        /*0b58*/ 	.short	0x010a
        /*0b5a*/ 	.byte	0xff
	.zero		1


	//   ....[165]....
        /*0b5c*/ 	.word	0x00008b60
        /*0b60*/ 	.word	0x00000000
        /*0b64*/ 	.word	0x00000150
        /*0b68*/ 	.short	0x010a
        /*0b6a*/ 	.byte	0xff
	.zero		1


	//   ....[166]....
        /*0b6c*/ 	.word	0x00008bc0
        /*0b70*/ 	.word	0x00000000
        /*0b74*/ 	.word	0x00000190
        /*0b78*/ 	.short	0x010a
        /*0b7a*/ 	.byte	0xff
	.zero		1


	//   ....[167]....
        /*0b7c*/ 	.word	0x00008c20
        /*0b80*/ 	.word	0x00000000
        /*0b84*/ 	.word	0x00000000
        /*0b88*/ 	.short	0x010a
        /*0b8a*/ 	.byte	0xff
	.zero		1


	//   ....[168]....
        /*0b8c*/ 	.word	0x00008c80
        /*0b90*/ 	.word	0x00000000
        /*0b94*/ 	.word	0x00000000
        /*0b98*/ 	.short	0x010a
        /*0b9a*/ 	.byte	0xff
	.zero		1


	//   ....[169]....
        /*0b9c*/ 	.word	0x00008ce0
        /*0ba0*/ 	.word	0x00000000
        /*0ba4*/ 	.word	0x00000000
        /*0ba8*/ 	.short	0x010a
        /*0baa*/ 	.byte	0xff
	.zero		1


	//   ....[170]....
        /*0bac*/ 	.word	0x00008d40
        /*0bb0*/ 	.word	0x00000000
        /*0bb4*/ 	.word	0x00000000
        /*0bb8*/ 	.short	0x010a
        /*0bba*/ 	.byte	0xff
	.zero		1


	//   ....[171]....
        /*0bbc*/ 	.word	0x00008da0
        /*0bc0*/ 	.word	0x00000000
        /*0bc4*/ 	.word	0x000001d0
        /*0bc8*/ 	.short	0x010a
        /*0bca*/ 	.byte	0xff
	.zero		1


	//   ....[172]....
        /*0bcc*/ 	.word	0x00008df0
        /*0bd0*/ 	.word	0x00000000
        /*0bd4*/ 	.word	0x00000150
        /*0bd8*/ 	.short	0x010a
        /*0bda*/ 	.byte	0xff
	.zero		1


	//   ....[173]....
        /*0bdc*/ 	.word	0x00008e50
        /*0be0*/ 	.word	0x00000000
        /*0be4*/ 	.word	0x00000148
        /*0be8*/ 	.short	0x010a
        /*0bea*/ 	.byte	0xff
	.zero		1


	//   ....[174]....
        /*0bec*/ 	.word	0x00008eb0
        /*0bf0*/ 	.word	0x00000000
        /*0bf4*/ 	.word	0x00000128
        /*0bf8*/ 	.short	0x010a
        /*0bfa*/ 	.byte	0xff
	.zero		1


	//   ....[175]....
        /*0bfc*/ 	.word	0x00008f10
        /*0c00*/ 	.word	0x00000000
        /*0c04*/ 	.word	0x00000128
        /*0c08*/ 	.short	0x010a
        /*0c0a*/ 	.byte	0xff
	.zero		1


	//   ....[176]....
        /*0c0c*/ 	.word	0x00008f70
        /*0c10*/ 	.word	0x00000000
        /*0c14*/ 	.word	0x00000000
        /*0c18*/ 	.short	0x010a
        /*0c1a*/ 	.byte	0xff
	.zero		1


	//   ....[177]....
        /*0c1c*/ 	.word	0x00008fd0
        /*0c20*/ 	.word	0x00000000
        /*0c24*/ 	.word	0x00000000
        /*0c28*/ 	.short	0x010a
        /*0c2a*/ 	.byte	0xff
	.zero		1


	//   ....[178]....
        /*0c2c*/ 	.word	0x00009020
        /*0c30*/ 	.word	0x00000000
        /*0c34*/ 	.word	0x00000150
        /*0c38*/ 	.short	0x010a
        /*0c3a*/ 	.byte	0xff
	.zero		1


	//   ....[179]....
        /*0c3c*/ 	.word	0x00009070
        /*0c40*/ 	.word	0x00000006
        /*0c44*/ 	.word	0x00000110
        /*0c48*/ 	.short	0x010a
        /*0c4a*/ 	.byte	0xff
	.zero		1


	//   ....[180]....
        /*0c4c*/ 	.word	0x000090c0
        /*0c50*/ 	.word	0x0000004d
        /*0c54*/ 	.word	0x00000170
        /*0c58*/ 	.short	0x010a
        /*0c5a*/ 	.byte	0xff
	.zero		1


	//   ....[181]....
        /*0c5c*/ 	.word	0x00009110
        /*0c60*/ 	.word	0x00000003
        /*0c64*/ 	.word	0x00000110
        /*0c68*/ 	.short	0x010a
        /*0c6a*/ 	.byte	0xff
	.zero		1


	//----- nvinfo : EIATTR_NUM_MBARRIERS
	.align		4
.L_47:
        /*0c6c*/ 	.byte	0x03, 0x38
        /*0c6e*/ 	.short	0x003b


	//----- nvinfo : EIATTR_EXIT_INSTR_OFFSETS
	.align		4
        /*0c70*/ 	.byte	0x04, 0x1c
        /*0c72*/ 	.short	(.L_49 - .L_48)


	//   ....[0]....
.L_48:
        /*0c74*/ 	.word	0x00003100


	//   ....[1]....
        /*0c78*/ 	.word	0x000035f0


	//   ....[2]....
        /*0c7c*/ 	.word	0x00003650


	//   ....[3]....
        /*0c80*/ 	.word	0x000049d0


	//   ....[4]....
        /*0c84*/ 	.word	0x00005970


	//   ....[5]....
        /*0c88*/ 	.word	0x000059b0


	//   ....[6]....
        /*0c8c*/ 	.word	0x00008040


	//   ....[7]....
        /*0c90*/ 	.word	0x000080b0


	//   ....[8]....
        /*0c94*/ 	.word	0x000080e0


	//   ....[9]....
        /*0c98*/ 	.word	0x00008150


	//----- nvinfo : EIATTR_MAX_THREADS
	.align		4
.L_49:
        /*0c9c*/ 	.byte	0x04, 0x05
        /*0c9e*/ 	.short	(.L_51 - .L_50)
.L_50:
        /*0ca0*/ 	.word	0x00000100
        /*0ca4*/ 	.word	0x00000001
        /*0ca8*/ 	.word	0x00000001


	//----- nvinfo : EIATTR_CRS_STACK_SIZE
	.align		4
.L_51:
        /*0cac*/ 	.byte	0x04, 0x1e
        /*0cae*/ 	.short	(.L_53 - .L_52)
.L_52:
        /*0cb0*/ 	.word	0x00000000


	//----- nvinfo : EIATTR_CBANK_PARAM_SIZE
	.align		4
.L_53:
        /*0cb4*/ 	.byte	0x03, 0x19
        /*0cb6*/ 	.short	0x0800


	//----- nvinfo : EIATTR_PARAM_CBANK
	.align		4
        /*0cb8*/ 	.byte	0x04, 0x0a
        /*0cba*/ 	.short	(.L_55 - .L_54)
	.align		4
.L_54:
        /*0cbc*/ 	.word	index@(.nv.constant0._ZN7cutlass13device_kernelINS_4gemm6kernel13GemmUniversalIN4cute5tupleIJiiiiEEENS1_10collective13CollectiveMmaINS1_35MainloopSm100TmaUmmaWarpSpecializedILi17ELi2ELi4ENS5_IJNS4_1CILi2EEENSA_ILi1EEESC_EEEEENS5_IJNSA_ILi128EEENSA_ILi64EEESG_EEENS_10bfloat16_tENS5_IJlSC_lEEESI_SJ_NS4_8TiledMMAINS4_8MMA_AtomIJNS4_26SM100_MMA_F16BF16_2x1SM_SSISI_SI_fLi128ELi64ELNS4_4UMMA5MajorE0ELSO_0ELNSN_7ScaleInE0ELSP_0EEEEEENS4_6LayoutINS5_IJSC_SC_SC_EEENS5_IJNSA_ILi0EEESU_SU_EEEEENS5_IJNS4_10UnderscoreESX_SX_EEEEENS4_18SM100_TMA_2SM_LOADENS4_14ComposedLayoutINS4_7SwizzleILi3ELi4ELi3EEENS4_18smem_ptr_flag_bitsILi16EEENSS_INS5_IJNSA_ILi8EEESG_EEENS5_IJSG_SC_EEEEEEEvNS4_8identityES10_S1A_vS1B_EENS_8epilogue10collective18CollectiveEpilogueINS1D_23Sm100TmaWarpSpecializedILi3ELi2ELi16ELb1ELb0EEEJNS5_IJSG_SG_SG_EEENS5_IJNSS_ISG_SC_EENSS_INS5_IJNSA_ILi16EEESB_EEENS5_IJSC_NSA_ILi32EEEEEEEEEEESI_SJ_SI_SJ_NS1D_6fusion15FusionCallbacksIS1H_NS1Q_23LinCombPerRowBiasEltActINS1D_6thread4ReLuESI_fSI_SI_fLi8ELNS_15FloatRoundStyleE2EEES1I_S1P_JEEENS4_5SM1004TMEM4LOAD26SM100_TMEM_LOAD_32dp32b16xENS4_13SM90_TMA_LOADENS11_INS12_ILi1ELi4ELi3EEES15_NSS_INS5_IJS16_S1K_EEENS5_IJS1K_SC_EEEEEEENS4_39AutoVectorizingCopyWithAssumedAlignmentILi128EEENS4_14SM90_TMA_STOREES27_S29_S29_EEEvvEEEEvNT_6ParamsE)
        /*0cc0*/ 	.short	0x0380
        /*0cc2*/ 	.short	0x0800


	//----- nvinfo : EIATTR_SW_WAR
	.align		4
.L_55:
        /*0cc4*/ 	.byte	0x04, 0x36
        /*0cc6*/ 	.short	(.L_57 - .L_56)
.L_56:
        /*0cc8*/ 	.word	0x00000008
.L_57:


//--------------------- .nv.callgraph             --------------------------
	.section	.nv.callgraph,"",@"SHT_CUDA_CALLGRAPH"
	.align	4
	.sectionentsize	8
	.align		4
        /*0000*/ 	.word	0x00000000
	.align		4
        /*0004*/ 	.word	0xffffffff
	.align		4
        /*0008*/ 	.word	index@(_ZN7cutlass13device_kernelINS_4gemm6kernel13GemmUniversalIN4cute5tupleIJiiiiEEENS1_10collective13CollectiveMmaINS1_35MainloopSm100TmaUmmaWarpSpecializedILi17ELi2ELi4ENS5_IJNS4_1CILi2EEENSA_ILi1EEESC_EEEEENS5_IJNSA_ILi128EEENSA_ILi64EEESG_EEENS_10bfloat16_tENS5_IJlSC_lEEESI_SJ_NS4_8TiledMMAINS4_8MMA_AtomIJNS4_26SM100_MMA_F16BF16_2x1SM_SSISI_SI_fLi128ELi64ELNS4_4UMMA5MajorE0ELSO_0ELNSN_7ScaleInE0ELSP_0EEEEEENS4_6LayoutINS5_IJSC_SC_SC_EEENS5_IJNSA_ILi0EEESU_SU_EEEEENS5_IJNS4_10UnderscoreESX_SX_EEEEENS4_18SM100_TMA_2SM_LOADENS4_14ComposedLayoutINS4_7SwizzleILi3ELi4ELi3EEENS4_18smem_ptr_flag_bitsILi16EEENSS_INS5_IJNSA_ILi8EEESG_EEENS5_IJSG_SC_EEEEEEEvNS4_8identityES10_S1A_vS1B_EENS_8epilogue10collective18CollectiveEpilogueINS1D_23Sm100TmaWarpSpecializedILi3ELi2ELi16ELb1ELb0EEEJNS5_IJSG_SG_SG_EEENS5_IJNSS_ISG_SC_EENSS_INS5_IJNSA_ILi16EEESB_EEENS5_IJSC_NSA_ILi32EEEEEEEEEEESI_SJ_SI_SJ_NS1D_6fusion15FusionCallbacksIS1H_NS1Q_23LinCombPerRowBiasEltActINS1D_6thread4ReLuESI_fSI_SI_fLi8ELNS_15FloatRoundStyleE2EEES1I_S1P_JEEENS4_5SM1004TMEM4LOAD26SM100_TMEM_LOAD_32dp32b16xENS4_13SM90_TMA_LOADENS11_INS12_ILi1ELi4ELi3EEES15_NSS_INS5_IJS16_S1K_EEENS5_IJS1K_SC_EEEEEEENS4_39AutoVectorizingCopyWithAssumedAlignmentILi128EEENS4_14SM90_TMA_STOREES27_S29_S29_EEEvvEEEEvNT_6ParamsE)
	.align		4
        /*000c*/ 	.word	index@(__assertfail)
	.align		4
        /*0010*/ 	.word	0x00000000
	.align		4
        /*0014*/ 	.word	0xfffffffe
	.align		4
        /*0018*/ 	.word	0x00000000
	.align		4
        /*001c*/ 	.word	0xfffffffd
	.align		4
        /*0020*/ 	.word	0x00000000
	.align		4
        /*0024*/ 	.word	0xfffffffc


//--------------------- .nv.constant4             --------------------------
	.section	.nv.constant4,"a",@progbits
	.align	8
	.align		8
.nv.constant4:
        /*0000*/ 	.dword	__assertfail
	.align		8
        /*0008*/ 	.dword	__unnamed_1
	.align		8
        /*0010*/ 	.dword	__unnamed_2
	.align		8
        /*0018*/ 	.dword	_ZN39_INTERNAL_f0ebf719_4_k_cu_4027816f_27764cuda3std3__45__cpo5beginE
	.align		8
        /*0020*/ 	.dword	_ZN39_INTERNAL_f0ebf719_4_k_cu_4027816f_27764cuda3std3__45__cpo3endE
	.align		8
        /*0028*/ 	.dword	_ZN39_INTERNAL_f0ebf719_4_k_cu_4027816f_27764cuda3std3__45__cpo6cbeginE
	.align		8
        /*0030*/ 	.dword	_ZN39_INTERNAL_f0ebf719_4_k_cu_4027816f_27764cuda3std3__45__cpo4cendE
	.align		8
        /*0038*/ 	.dword	_ZN39_INTERNAL_f0ebf719_4_k_cu_4027816f_27764cuda3std3__441_GLOBAL__N__f0ebf719_4_k_cu_4027816f_27766ignoreE
	.align		8
        /*0040*/ 	.dword	_ZN39_INTERNAL_f0ebf719_4_k_cu_4027816f_27764cuda3std3__419piecewise_constructE
	.align		8
        /*0048*/ 	.dword	_ZN39_INTERNAL_f0ebf719_4_k_cu_4027816f_27764cuda3std3__48in_placeE
	.align		8
        /*0050*/ 	.dword	_ZN39_INTERNAL_f0ebf719_4_k_cu_4027816f_27764cuda3std6ranges3__45__cpo4swapE
	.align		8
        /*0058*/ 	.dword	_ZN39_INTERNAL_f0ebf719_4_k_cu_4027816f_27764cuda3std6ranges3__45__cpo9iter_moveE
	.align		8
        /*0060*/ 	.dword	_ZN39_INTERNAL_f0ebf719_4_k_cu_4027816f_27764cute7productE
	.align		8
        /*0068*/ 	.dword	_ZN39_INTERNAL_f0ebf719_4_k_cu_4027816f_27764cute1_E
	.align		8
        /*0070*/ 	.dword	$str$25
	.align		8
        /*0078*/ 	.dword	$str$26
	.align		8
        /*0080*/ 	.dword	$str$27
	.align		8
        /*0088*/ 	.dword	$str$28


//--------------------- .text._ZN7cutlass13device_kernelINS_4gemm6kernel13GemmUniversalIN4cute5tupleIJiiiiEEENS1_10collective13CollectiveMmaINS1_35MainloopSm100TmaUmmaWarpSpecializedILi17ELi2ELi4ENS5_IJNS4_1CILi2EEENSA_ILi1EEESC_EEEEENS5_IJNSA_ILi128EEENSA_ILi64EEESG_EEENS_10bfloat16_tENS5_IJlSC_lEEESI_SJ_NS4_8TiledMMAINS4_8MMA_AtomIJNS4_26SM100_MMA_F16BF16_2x1SM_SSISI_SI_fLi128ELi64ELNS4_4UMMA5MajorE0ELSO_0ELNSN_7ScaleInE0ELSP_0EEEEEENS4_6LayoutINS5_IJSC_SC_SC_EEENS5_IJNSA_ILi0EEESU_SU_EEEEENS5_IJNS4_10UnderscoreESX_SX_EEEEENS4_18SM100_TMA_2SM_LOADENS4_14ComposedLayoutINS4_7SwizzleILi3ELi4ELi3EEENS4_18smem_ptr_flag_bitsILi16EEENSS_INS5_IJNSA_ILi8EEESG_EEENS5_IJSG_SC_EEEEEEEvNS4_8identityES10_S1A_vS1B_EENS_8epilogue10collective18CollectiveEpilogueINS1D_23Sm100TmaWarpSpecializedILi3ELi2ELi16ELb1ELb0EEEJNS5_IJSG_SG_SG_EEENS5_IJNSS_ISG_SC_EENSS_INS5_IJNSA_ILi16EEESB_EEENS5_IJSC_NSA_ILi32EEEEEEEEEEESI_SJ_SI_SJ_NS1D_6fusion15FusionCallbacksIS1H_NS1Q_23LinCombPerRowBiasEltActINS1D_6thread4ReLuESI_fSI_SI_fLi8ELNS_15FloatRoundStyleE2EEES1I_S1P_JEEENS4_5SM1004TMEM4LOAD26SM100_TMEM_LOAD_32dp32b16xENS4_13SM90_TMA_LOADENS11_INS12_ILi1ELi4ELi3EEES15_NSS_INS5_IJS16_S1K_EEENS5_IJS1K_SC_EEEEEEENS4_39AutoVectorizingCopyWithAssumedAlignmentILi128EEENS4_14SM90_TMA_STOREES27_S29_S29_EEEvvEEEEvNT_6ParamsE --------------------------
	.section	.text._ZN7cutlass13device_kernelINS_4gemm6kernel13GemmUniversalIN4cute5tupleIJiiiiEEENS1_10collective13CollectiveMmaINS1_35MainloopSm100TmaUmmaWarpSpecializedILi17ELi2ELi4ENS5_IJNS4_1CILi2EEENSA_ILi1EEESC_EEEEENS5_IJNSA_ILi128EEENSA_ILi64EEESG_EEENS_10bfloat16_tENS5_IJlSC_lEEESI_SJ_NS4_8TiledMMAINS4_8MMA_AtomIJNS4_26SM100_MMA_F16BF16_2x1SM_SSISI_SI_fLi128ELi64ELNS4_4UMMA5MajorE0ELSO_0ELNSN_7ScaleInE0ELSP_0EEEEEENS4_6LayoutINS5_IJSC_SC_SC_EEENS5_IJNSA_ILi0EEESU_SU_EEEEENS5_IJNS4_10UnderscoreESX_SX_EEEEENS4_18SM100_TMA_2SM_LOADENS4_14ComposedLayoutINS4_7SwizzleILi3ELi4ELi3EEENS4_18smem_ptr_flag_bitsILi16EEENSS_INS5_IJNSA_ILi8EEESG_EEENS5_IJSG_SC_EEEEEEEvNS4_8identityES10_S1A_vS1B_EENS_8epilogue10collective18CollectiveEpilogueINS1D_23Sm100TmaWarpSpecializedILi3ELi2ELi16ELb1ELb0EEEJNS5_IJSG_SG_SG_EEENS5_IJNSS_ISG_SC_EENSS_INS5_IJNSA_ILi16EEESB_EEENS5_IJSC_NSA_ILi32EEEEEEEEEEESI_SJ_SI_SJ_NS1D_6fusion15FusionCallbacksIS1H_NS1Q_23LinCombPerRowBiasEltActINS1D_6thread4ReLuESI_fSI_SI_fLi8ELNS_15FloatRoundStyleE2EEES1I_S1P_JEEENS4_5SM1004TMEM4LOAD26SM100_TMEM_LOAD_32dp32b16xENS4_13SM90_TMA_LOADENS11_INS12_ILi1ELi4ELi3EEES15_NSS_INS5_IJS16_S1K_EEENS5_IJS1K_SC_EEEEEEENS4_39AutoVectorizingCopyWithAssumedAlignmentILi128EEENS4_14SM90_TMA_STOREES27_S29_S29_EEEvvEEEEvNT_6ParamsE,"ax",@progbits
	.align	128
.text._ZN7cutlass13device_kernelINS_4gemm6kernel13GemmUniversalIN4cute5tupleIJiiiiEEENS1_10collective13CollectiveMmaINS1_35MainloopSm100TmaUmmaWarpSpecializedILi17ELi2ELi4ENS5_IJNS4_1CILi2EEENSA_ILi1EEESC_EEEEENS5_IJNSA_ILi128EEENSA_ILi64EEESG_EEENS_10bfloat16_tENS5_IJlSC_lEEESI_SJ_NS4_8TiledMMAINS4_8MMA_AtomIJNS4_26SM100_MMA_F16BF16_2x1SM_SSISI_SI_fLi128ELi64ELNS4_4UMMA5MajorE0ELSO_0ELNSN_7ScaleInE0ELSP_0EEEEEENS4_6LayoutINS5_IJSC_SC_SC_EEENS5_IJNSA_ILi0EEESU_SU_EEEEENS5_IJNS4_10UnderscoreESX_SX_EEEEENS4_18SM100_TMA_2SM_LOADENS4_14ComposedLayoutINS4_7SwizzleILi3ELi4ELi3EEENS4_18smem_ptr_flag_bitsILi16EEENSS_INS5_IJNSA_ILi8EEESG_EEENS5_IJSG_SC_EEEEEEEvNS4_8identityES10_S1A_vS1B_EENS_8epilogue10collective18CollectiveEpilogueINS1D_23Sm100TmaWarpSpecializedILi3ELi2ELi16ELb1ELb0EEEJNS5_IJSG_SG_SG_EEENS5_IJNSS_ISG_SC_EENSS_INS5_IJNSA_ILi16EEESB_EEENS5_IJSC_NSA_ILi32EEEEEEEEEEESI_SJ_SI_SJ_NS1D_6fusion15FusionCallbacksIS1H_NS1Q_23LinCombPerRowBiasEltActINS1D_6thread4ReLuESI_fSI_SI_fLi8ELNS_15FloatRoundStyleE2EEES1I_S1P_JEEENS4_5SM1004TMEM4LOAD26SM100_TMEM_LOAD_32dp32b16xENS4_13SM90_TMA_LOADENS11_INS12_ILi1ELi4ELi3EEES15_NSS_INS5_IJS16_S1K_EEENS5_IJS1K_SC_EEEEEEENS4_39AutoVectorizingCopyWithAssumedAlignmentILi128EEENS4_14SM90_TMA_STOREES27_S29_S29_EEEvvEEEEvNT_6ParamsE:
        .type           _ZN7cutlass13device_kernelINS_4gemm6kernel13GemmUniversalIN4cute5tupleIJiiiiEEENS1_10collective13CollectiveMmaINS1_35MainloopSm100TmaUmmaWarpSpecializedILi17ELi2ELi4ENS5_IJNS4_1CILi2EEENSA_ILi1EEESC_EEEEENS5_IJNSA_ILi128EEENSA_ILi64EEESG_EEENS_10bfloat16_tENS5_IJlSC_lEEESI_SJ_NS4_8TiledMMAINS4_8MMA_AtomIJNS4_26SM100_MMA_F16BF16_2x1SM_SSISI_SI_fLi128ELi64ELNS4_4UMMA5MajorE0ELSO_0ELNSN_7ScaleInE0ELSP_0EEEEEENS4_6LayoutINS5_IJSC_SC_SC_EEENS5_IJNSA_ILi0EEESU_SU_EEEEENS5_IJNS4_10UnderscoreESX_SX_EEEEENS4_18SM100_TMA_2SM_LOADENS4_14ComposedLayoutINS4_7SwizzleILi3ELi4ELi3EEENS4_18smem_ptr_flag_bitsILi16EEENSS_INS5_IJNSA_ILi8EEESG_EEENS5_IJSG_SC_EEEEEEEvNS4_8identityES10_S1A_vS1B_EENS_8epilogue10collective18CollectiveEpilogueINS1D_23Sm100TmaWarpSpecializedILi3ELi2ELi16ELb1ELb0EEEJNS5_IJSG_SG_SG_EEENS5_IJNSS_ISG_SC_EENSS_INS5_IJNSA_ILi16EEESB_EEENS5_IJSC_NSA_ILi32EEEEEEEEEEESI_SJ_SI_SJ_NS1D_6fusion15FusionCallbacksIS1H_NS1Q_23LinCombPerRowBiasEltActINS1D_6thread4ReLuESI_fSI_SI_fLi8ELNS_15FloatRoundStyleE2EEES1I_S1P_JEEENS4_5SM1004TMEM4LOAD26SM100_TMEM_LOAD_32dp32b16xENS4_13SM90_TMA_LOADENS11_INS12_ILi1ELi4ELi3EEES15_NSS_INS5_IJS16_S1K_EEENS5_IJS1K_SC_EEEEEEENS4_39AutoVectorizingCopyWithAssumedAlignmentILi128EEENS4_14SM90_TMA_STOREES27_S29_S29_EEEvvEEEEvNT_6ParamsE,@function
        .size           _ZN7cutlass13device_kernelINS_4gemm6kernel13GemmUniversalIN4cute5tupleIJiiiiEEENS1_10collective13CollectiveMmaINS1_35MainloopSm100TmaUmmaWarpSpecializedILi17ELi2ELi4ENS5_IJNS4_1CILi2EEENSA_ILi1EEESC_EEEEENS5_IJNSA_ILi128EEENSA_ILi64EEESG_EEENS_10bfloat16_tENS5_IJlSC_lEEESI_SJ_NS4_8TiledMMAINS4_8MMA_AtomIJNS4_26SM100_MMA_F16BF16_2x1SM_SSISI_SI_fLi128ELi64ELNS4_4UMMA5MajorE0ELSO_0ELNSN_7ScaleInE0ELSP_0EEEEEENS4_6LayoutINS5_IJSC_SC_SC_EEENS5_IJNSA_ILi0EEESU_SU_EEEEENS5_IJNS4_10UnderscoreESX_SX_EEEEENS4_18SM100_TMA_2SM_LOADENS4_14ComposedLayoutINS4_7SwizzleILi3ELi4ELi3EEENS4_18smem_ptr_flag_bitsILi16EEENSS_INS5_IJNSA_ILi8EEESG_EEENS5_IJSG_SC_EEEEEEEvNS4_8identityES10_S1A_vS1B_EENS_8epilogue10collective18CollectiveEpilogueINS1D_23Sm100TmaWarpSpecializedILi3ELi2ELi16ELb1ELb0EEEJNS5_IJSG_SG_SG_EEENS5_IJNSS_ISG_SC_EENSS_INS5_IJNSA_ILi16EEESB_EEENS5_IJSC_NSA_ILi32EEEEEEEEEEESI_SJ_SI_SJ_NS1D_6fusion15FusionCallbacksIS1H_NS1Q_23LinCombPerRowBiasEltActINS1D_6thread4ReLuESI_fSI_SI_fLi8ELNS_15FloatRoundStyleE2EEES1I_S1P_JEEENS4_5SM1004TMEM4LOAD26SM100_TMEM_LOAD_32dp32b16xENS4_13SM90_TMA_LOADENS11_INS12_ILi1ELi4ELi3EEES15_NSS_INS5_IJS16_S1K_EEENS5_IJS1K_SC_EEEEEEENS4_39AutoVectorizingCopyWithAssumedAlignmentILi128EEENS4_14SM90_TMA_STOREES27_S29_S29_EEEvvEEEEvNT_6ParamsE,(.L_x_217 - _ZN7cutlass13device_kernelINS_4gemm6kernel13GemmUniversalIN4cute5tupleIJiiiiEEENS1_10collective13CollectiveMmaINS1_35MainloopSm100TmaUmmaWarpSpecializedILi17ELi2ELi4ENS5_IJNS4_1CILi2EEENSA_ILi1EEESC_EEEEENS5_IJNSA_ILi128EEENSA_ILi64EEESG_EEENS_10bfloat16_tENS5_IJlSC_lEEESI_SJ_NS4_8TiledMMAINS4_8MMA_AtomIJNS4_26SM100_MMA_F16BF16_2x1SM_SSISI_SI_fLi128ELi64ELNS4_4UMMA5MajorE0ELSO_0ELNSN_7ScaleInE0ELSP_0EEEEEENS4_6LayoutINS5_IJSC_SC_SC_EEENS5_IJNSA_ILi0EEESU_SU_EEEEENS5_IJNS4_10UnderscoreESX_SX_EEEEENS4_18SM100_TMA_2SM_LOADENS4_14ComposedLayoutINS4_7SwizzleILi3ELi4ELi3EEENS4_18smem_ptr_flag_bitsILi16EEENSS_INS5_IJNSA_ILi8EEESG_EEENS5_IJSG_SC_EEEEEEEvNS4_8identityES10_S1A_vS1B_EENS_8epilogue10collective18CollectiveEpilogueINS1D_23Sm100TmaWarpSpecializedILi3ELi2ELi16ELb1ELb0EEEJNS5_IJSG_SG_SG_EEENS5_IJNSS_ISG_SC_EENSS_INS5_IJNSA_ILi16EEESB_EEENS5_IJSC_NSA_ILi32EEEEEEEEEEESI_SJ_SI_SJ_NS1D_6fusion15FusionCallbacksIS1H_NS1Q_23LinCombPerRowBiasEltActINS1D_6thread4ReLuESI_fSI_SI_fLi8ELNS_15FloatRoundStyleE2EEES1I_S1P_JEEENS4_5SM1004TMEM4LOAD26SM100_TMEM_LOAD_32dp32b16xENS4_13SM90_TMA_LOADENS11_INS12_ILi1ELi4ELi3EEES15_NSS_INS5_IJS16_S1K_EEENS5_IJS1K_SC_EEEEEEENS4_39AutoVectorizingCopyWithAssumedAlignmentILi128EEENS4_14SM90_TMA_STOREES27_S29_S29_EEEvvEEEEvNT_6ParamsE)
        .other          _ZN7cutlass13device_kernelINS_4gemm6kernel13GemmUniversalIN4cute5tupleIJiiiiEEENS1_10collective13CollectiveMmaINS1_35MainloopSm100TmaUmmaWarpSpecializedILi17ELi2ELi4ENS5_IJNS4_1CILi2EEENSA_ILi1EEESC_EEEEENS5_IJNSA_ILi128EEENSA_ILi64EEESG_EEENS_10bfloat16_tENS5_IJlSC_lEEESI_SJ_NS4_8TiledMMAINS4_8MMA_AtomIJNS4_26SM100_MMA_F16BF16_2x1SM_SSISI_SI_fLi128ELi64ELNS4_4UMMA5MajorE0ELSO_0ELNSN_7ScaleInE0ELSP_0EEEEEENS4_6LayoutINS5_IJSC_SC_SC_EEENS5_IJNSA_ILi0EEESU_SU_EEEEENS5_IJNS4_10UnderscoreESX_SX_EEEEENS4_18SM100_TMA_2SM_LOADENS4_14ComposedLayoutINS4_7SwizzleILi3ELi4ELi3EEENS4_18smem_ptr_flag_bitsILi16EEENSS_INS5_IJNSA_ILi8EEESG_EEENS5_IJSG_SC_EEEEEEEvNS4_8identityES10_S1A_vS1B_EENS_8epilogue10collective18CollectiveEpilogueINS1D_23Sm100TmaWarpSpecializedILi3ELi2ELi16ELb1ELb0EEEJNS5_IJSG_SG_SG_EEENS5_IJNSS_ISG_SC_EENSS_INS5_IJNSA_ILi16EEESB_EEENS5_IJSC_NSA_ILi32EEEEEEEEEEESI_SJ_SI_SJ_NS1D_6fusion15FusionCallbacksIS1H_NS1Q_23LinCombPerRowBiasEltActINS1D_6thread4ReLuESI_fSI_SI_fLi8ELNS_15FloatRoundStyleE2EEES1I_S1P_JEEENS4_5SM1004TMEM4LOAD26SM100_TMEM_LOAD_32dp32b16xENS4_13SM90_TMA_LOADENS11_INS12_ILi1ELi4ELi3EEES15_NSS_INS5_IJS16_S1K_EEENS5_IJS1K_SC_EEEEEEENS4_39AutoVectorizingCopyWithAssumedAlignmentILi128EEENS4_14SM90_TMA_STOREES27_S29_S29_EEEvvEEEEvNT_6ParamsE,@"STO_CUDA_ENTRY STV_DEFAULT"
_ZN7cutlass13device_kernelINS_4gemm6kernel13GemmUniversalIN4cute5tupleIJiiiiEEENS1_10collective13CollectiveMmaINS1_35MainloopSm100TmaUmmaWarpSpecializedILi17ELi2ELi4ENS5_IJNS4_1CILi2EEENSA_ILi1EEESC_EEEEENS5_IJNSA_ILi128EEENSA_ILi64EEESG_EEENS_10bfloat16_tENS5_IJlSC_lEEESI_SJ_NS4_8TiledMMAINS4_8MMA_AtomIJNS4_26SM100_MMA_F16BF16_2x1SM_SSISI_SI_fLi128ELi64ELNS4_4UMMA5MajorE0ELSO_0ELNSN_7ScaleInE0ELSP_0EEEEEENS4_6LayoutINS5_IJSC_SC_SC_EEENS5_IJNSA_ILi0EEESU_SU_EEEEENS5_IJNS4_10UnderscoreESX_SX_EEEEENS4_18SM100_TMA_2SM_LOADENS4_14ComposedLayoutINS4_7SwizzleILi3ELi4ELi3EEENS4_18smem_ptr_flag_bitsILi16EEENSS_INS5_IJNSA_ILi8EEESG_EEENS5_IJSG_SC_EEEEEEEvNS4_8identityES10_S1A_vS1B_EENS_8epilogue10collective18CollectiveEpilogueINS1D_23Sm100TmaWarpSpecializedILi3ELi2ELi16ELb1ELb0EEEJNS5_IJSG_SG_SG_EEENS5_IJNSS_ISG_SC_EENSS_INS5_IJNSA_ILi16EEESB_EEENS5_IJSC_NSA_ILi32EEEEEEEEEEESI_SJ_SI_SJ_NS1D_6fusion15FusionCallbacksIS1H_NS1Q_23LinCombPerRowBiasEltActINS1D_6thread4ReLuESI_fSI_SI_fLi8ELNS_15FloatRoundStyleE2EEES1I_S1P_JEEENS4_5SM1004TMEM4LOAD26SM100_TMEM_LOAD_32dp32b16xENS4_13SM90_TMA_LOADENS11_INS12_ILi1ELi4ELi3EEES15_NSS_INS5_IJS16_S1K_EEENS5_IJS1K_SC_EEEEEEENS4_39AutoVectorizingCopyWithAssumedAlignmentILi128EEENS4_14SM90_TMA_STOREES27_S29_S29_EEEvvEEEEvNT_6ParamsE:
[----:B------:R-:W1:Y:S01]  /*0000*/  LDC R1, c[0x0][0x37c] ;  /* 0x0000df00ff017b82 */ /* 0x000e620000000800 */
[----:B------:R-:W2:Y:S01]  /*0010*/  S2R R0, SR_TID.X ;  /* 0x0000000000007919 */ /* 0x000ea20000002100 */
[----:B------:R-:W3:Y:S06]  /*0020*/  LDCU.64 UR8, c[0x0][0x890] ;  /* 0x00011200ff0877ac */ /* 0x000eec0008000a00 */
[----:B------:R-:W4:Y:S01]  /*0030*/  S2UR UR39, SR_CgaCtaId ;  /* 0x00000000002779c3 */ /* 0x000f220000008800 */
[----:B------:R-:W-:Y:S02]  /*0040*/  PRMT R62, RZ, 0x7610, R62 ;  /* 0x00007610ff3e7816 */ /* 0x000fe4000000003e */
[----:B------:R-:W-:Y:S01]  /*0050*/  ELECT P0, URZ, PT ;  /* 0x0000000000ff782f */ /* 0x000fe20003800000 */
[----:B------:R-:W1:Y:S01]  /*0060*/  LDCU.64 UR48, c[0x0][0x358] ;  /* 0x00006b00ff3077ac */ /* 0x000e620008000a00 */
[----:B---3--:R-:W-:-:S04]  /*0070*/  UISETP.NE.U32.AND UP0, UPT, UR8, URZ, UPT ;  /* 0x000000ff0800728c */ /* 0x008fc8000bf05070 */
[----:B------:R-:W-:Y:S02]  /*0080*/  UISETP.NE.AND.EX UP1, UPT, UR9, URZ, UPT, UP0 ;  /* 0x000000ff0900728c */ /* 0x000fe4000bf25300 */
[----:B----4-:R-:W-:Y:S02]  /*0090*/  ULOP3.LUT UR5, UR39, 0x1, URZ, 0xc0, !UPT ;  /* 0x0000000127057892 */ /* 0x010fe4000f8ec0ff */
[----:B------:R-:W-:Y:S01]  /*00a0*/  ULOP3.LUT UR4, UR39, 0x1, URZ, 0x3c, !UPT ;  /* 0x0000000127047892 */ /* 0x000fe2000f8e3cff */
[----:B--2---:R-:W-:-:S05]  /*00b0*/  SHF.R.U32.HI R68, RZ, 0x5, R0 ;  /* 0x00000005ff447819 */ /* 0x004fca0000011600 */
[----:B------:R-:W2:Y:S02]  /*00c0*/  SHFL.IDX PT, R2, R68, RZ, 0x1f ;  /* 0x00001fff44027589 */ /* 0x000ea400000e0000 */
[----:B--2---:R-:W-:Y:S01]  /*00d0*/  R2UR UR10, R2 ;  /* 0x00000000020a72ca */ /* 0x004fe200000e0000 */
[----:B-1----:R-:W-:Y:S05]  /*00e0*/  BRA.U UP1, `(.L_x_0) ;  /* 0x00000001012c7547 */ /* 0x002fea000b800000 */
[----:B------:R-:W1:Y:S02]  /*00f0*/  LDCU.64 UR6, c[0x0][0x888] ;  /* 0x00011100ff0677ac */ /* 0x000e640008000a00 */
[----:B-1----:R-:W-:-:S04]  /*0100*/  UISETP.NE.U32.AND UP2, UPT, UR6, URZ, UPT ;  /* 0x000000ff0600728c */ /* 0x002fc8000bf45070 */
[----:B------:R-:W-:-:S09]  /*0110*/  UISETP.NE.AND.EX UP2, UPT, UR7, URZ, UPT, UP2 ;  /* 0x000000ff0700728c */ /* 0x000fd2000bf45320 */
[----:B------:R-:W-:Y:S05]  /*0120*/  BRA.U !UP2, `(.L_x_1) ;  /* 0x000000010a107547 */ /* 0x000fea000b800000 */
[----:B------:R-:W1:Y:S02]  /*0130*/  LDC.64 R34, c[0x0][0x888] ;  /* 0x00022200ff227b82 */ /* 0x000e640000000a00 */
[----:B-1----:R1:W5:Y:S01]  /*0140*/  LDG.E R34, desc[UR48][R34.64] ;  /* 0x0000003022227981 */ /* 0x002362000c1e1900 */
[----:B------:R-:W-:Y:S01]  /*0150*/  HFMA2 R62, -RZ, RZ, 0, 5.9604644775390625e-08 ;  /* 0x00000001ff3e7431 */ /* 0x000fe200000001ff */
[----:B------:R-:W-:Y:S05]  /*0160*/  BRA `(.L_x_0) ;  /* 0x00000000000c7947 */ /* 0x000fea0003800000 */
.L_x_1:
[----:B------:R-:W1:Y:S01]  /*0170*/  LDCU UR6, c[0x0][0x880] ;  /* 0x00011000ff0677ac */ /* 0x000e620008000800 */
[----:B------:R-:W-:Y:S01]  /*0180*/  HFMA2 R62, -RZ, RZ, 0, 5.9604644775390625e-08 ;  /* 0x00000001ff3e7431 */ /* 0x000fe200000001ff */
[----:B-1----:R-:W-:-:S07]  /*0190*/  MOV R34, UR6 ;  /* 0x0000000600227c02 */ /* 0x002fce0008000f00 */
.L_x_0:
[----:B------:R-:W2:Y:S02]  /*01a0*/  LDCU.64 UR6, c[0x0][0x8b0] ;  /* 0x00011600ff0677ac */ /* 0x000ea40008000a00 */
[----:B--2---:R-:W-:-:S04]  /*01b0*/  UISETP.NE.U32.AND UP2, UPT, UR6, URZ, UPT ;  /* 0x000000ff0600728c */ /* 0x004fc8000bf45070 */
[----:B------:R-:W-:-:S09]  /*01c0*/  UISETP.NE.AND.EX UP2, UPT, UR7, URZ, UPT, UP2 ;  /* 0x000000ff0700728c */ /* 0x000fd2000bf45320 */
[----:B------:R-:W-:Y:S05]  /*01d0*/  BRA.U UP2, `(.L_x_2) ;  /* 0x0000000102247547 */ /* 0x000fea000b800000 */
[----:B------:R-:W2:Y:S02]  /*01e0*/  LDCU.64 UR6, c[0x0][0x8a8] ;  /* 0x00011500ff0677ac */ /* 0x000ea40008000a00 */
[----:B--2---:R-:W-:-:S04]  /*01f0*/  UISETP.NE.U32.AND UP2, UPT, UR6, URZ, UPT ;  /* 0x000000ff0600728c */ /* 0x004fc8000bf45070 */
[----:B------:R-:W-:-:S09]  /*0200*/  UISETP.NE.AND.EX UP2, UPT, UR7, URZ, UPT, UP2 ;  /* 0x000000ff0700728c */ /* 0x000fd2000bf45320 */
[----:B------:R-:W-:Y:S05]  /*0210*/  BRA.U !UP2, `(.L_x_3) ;  /* 0x000000010a0c7547 */ /* 0x000fea000b800000 */
[----:B------:R-:W2:Y:S02]  /*0220*/  LDC.64 R2, c[0x0][0x8a8] ;  /* 0x00022a00ff027b82 */ /* 0x000ea40000000a00 */
[----:B--2---:R2:W5:Y:S01]  /*0230*/  LDG.E R33, desc[UR48][R2.64] ;  /* 0x0000003002217981 */ /* 0x004562000c1e1900 */
[----:B------:R-:W-:Y:S05]  /*0240*/  BRA `(.L_x_2) ;  /* 0x0000000000087947 */ /* 0x000fea0003800000 */
.L_x_3:
[----:B------:R-:W2:Y:S02]  /*0250*/  LDCU UR6, c[0x0][0x8a0] ;  /* 0x00011400ff0677ac */ /* 0x000ea40008000800 */
[----:B--2---:R-:W-:Y:S02]  /*0260*/  MOV R33, UR6 ;  /* 0x0000000600217c02 */ /* 0x004fe40008000f00 */
.L_x_2:
[----:B--2---:R-:W-:Y:S01]  /*0270*/  IMAD.U32 R2, RZ, RZ, UR10 ;  /* 0x0000000aff027e24 */ /* 0x004fe2000f8e00ff */
[----:B------:R-:W-:Y:S04]  /*0280*/  BSSY.RECONVERGENT B0, `(.L_x_4) ;  /* 0x000000c000007945 */ /* 0x000fe80003800200 */
[C---:B------:R-:W-:Y:S02]  /*0290*/  ISETP.NE.OR P2, PT, R2.reuse, 0x1, !P0 ;  /* 0x000000010200780c */ /* 0x040fe40004745670 */
[----:B------:R-:W-:-:S11]  /*02a0*/  ISETP.NE.OR P1, PT, R2, 0x3, !P0 ;  /* 0x000000030200780c */ /* 0x000fd60004725670 */
[----:B------:R-:W-:Y:S05]  /*02b0*/  @P2 BRA `(.L_x_5) ;  /* 0x0000000000202947 */ /* 0x000fea0003800000 */
[----:B------:R-:W2:Y:S02]  /*02c0*/  LDCU.64 UR6, c[0x0][0x348] ;  /* 0x00006900ff0677ac */ /* 0x000ea40008000a00 */
[----:B--2---:R-:W-:Y:S02]  /*02d0*/  UIADD3 UR12, UP3, UPT, UR6, 0x80, URZ ;  /* 0x00000080060c7890 */ /* 0x004fe4000ff7e0ff */
[----:B------:R-:W-:Y:S02]  /*02e0*/  UIADD3 UR6, UP2, UPT, UR6, 0x180, URZ ;  /* 0x0000018006067890 */ /* 0x000fe4000ff5e0ff */
[----:B------:R-:W-:Y:S02]  /*02f0*/  UIADD3.X UR13, UPT, UPT, URZ, UR7, URZ, UP3, !UPT ;  /* 0x00000007ff0d7290 */ /* 0x000fe40009ffe4ff */
[----:B------:R-:W-:-:S07]  /*0300*/  UIADD3.X UR7, UPT, UPT, URZ, UR7, URZ, UP2, !UPT ;  /* 0x00000007ff077290 */ /* 0x000fce00097fe4ff */
[----:B------:R2:W-:Y:S02]  /*0310*/  UTMACCTL.PF [UR12] ;  /* 0x000000000c0079b9 */ /* 0x0005e40008040000 */
[----:B------:R2:W-:Y:S02]  /*0320*/  UTMACCTL.PF [UR6] ;  /* 0x00000000060079b9 */ /* 0x0005e40008040000 */
[----:B--2---:R-:W-:Y:S01]  /*0330*/  NOP ;  /* 0x0000000000007918 */ /* 0x004fe20000000000 */
.L_x_5:
[----:B------:R-:W-:Y:S05]  /*0340*/  BSYNC.RECONVERGENT B0 ;  /* 0x0000000000007941 */ /* 0x000fea0003800200 */
.L_x_4:
[----:B------:R-:W-:Y:S04]  /*0350*/  BSSY.RECONVERGENT B0, `(.L_x_6) ;  /* 0x000000a000007945 */ /* 0x000fe80003800200 */
        /* <DEDUP_REMOVED lines=9> */
.L_x_7:
[----:B------:R-:W-:Y:S05]  /*03f0*/  BSYNC.RECONVERGENT B0 ;  /* 0x0000000000007941 */ /* 0x000fea0003800200 */
.L_x_6:
[----:B------:R-:W2:Y:S01]  /*0400*/  LDCU.64 UR6, c[0x0][0x888] ;  /* 0x00011100ff0677ac */ /* 0x000ea20008000a00 */
[----:B------:R-:W-:Y:S01]  /*0410*/  PLOP3.LUT P1, PT, PT, PT, UP0, 0x80, 0x8 ;  /* 0x000000000008781c */ /* 0x000fe20003f2f008 */
[----:B------:R-:W-:-:S03]  /*0420*/  UPLOP3.LUT UP5, UPT, UPT, UPT, UPT, 0x40, 0x4 ;  /* 0x000000000004789c */ /* 0x000fc60003fae870 */
[----:B------:R-:W-:Y:S01]  /*0430*/  ISETP.NE.AND.EX P1, PT, RZ, UR9, PT, P1 ;  /* 0x00000009ff007c0c */ /* 0x000fe2000bf25310 */
[----:B--2---:R-:W-:-:S04]  /*0440*/  UISETP.NE.U32.AND UP4, UPT, UR6, URZ, UPT ;  /* 0x000000ff0600728c */ /* 0x004fc8000bf85070 */
[----:B------:R-:W-:-:S06]  /*0450*/  UISETP.NE.AND.EX UP4, UPT, UR7, URZ, UPT, UP4 ;  /* 0x000000ff0700728c */ /* 0x000fcc000bf85340 */
[----:B------:R-:W-:-:S13]  /*0460*/  PLOP3.LUT P2, PT, PT, PT, UP4, 0x80, 0x8 ;  /* 0x000000000008781c */ /* 0x000fda0003f4f048 */
[----:B------:R-:W-:Y:S05]  /*0470*/  @P2 BRA P1, `(.L_x_8) ;  /* 0x0000000000142947 */ /* 0x000fea0000800000 */
[----:B------:R-:W-:Y:S01]  /*0480*/  PLOP3.LUT P2, PT, PT, PT, UP1, 0x80, 0x8 ;  /* 0x000000000008781c */ /* 0x000fe20003f4f018 */
[----:B------:R-:W-:-:S12]  /*0490*/  UPLOP3.LUT UP5, UPT, UPT, UPT, UP4, 0x40, 0x4 ;  /* 0x000000000004789c */ /* 0x000fd80003fae840 */
[----:B-----5:R-:W-:-:S13]  /*04a0*/  @!P2 FSETP.EQ.AND P1, PT, R34, RZ, PT ;  /* 0x000000ff2200a20b */ /* 0x020fda0003f22000 */
[----:B------:R-:W-:Y:S01]  /*04b0*/  @!P2 VOTEU.ANY UP0, P1 ;  /* 0x0000000000ffa886 */ /* 0x000fe20000800100 */
[----:B------:R-:W-:-:S11]  /*04c0*/  @!UP1 UPLOP3.LUT UP5, UPT, UPT, UPT, UP0, 0x80, 0x8 ;  /* 0x000000000008989c */ /* 0x000fd60003faf000 */
.L_x_8:
[----:B------:R-:W2:Y:S01]  /*04d0*/  SHFL.IDX PT, R2, R68, RZ, 0x1f ;  /* 0x00001fff44027589 */ /* 0x000ea200000e0000 */
[----:B------:R-:W-:-:S04]  /*04e0*/  UISETP.NE.AND UP0, UPT, UR10, 0x2, UPT ;  /* 0x000000020a00788c */ /* 0x000fc8000bf05270 */
[----:B------:R-:W-:Y:S02]  /*04f0*/  UISETP.EQ.AND UP1, UPT, UR5, URZ, !UP0 ;  /* 0x000000ff0500728c */ /* 0x000fe4000c722270 */
[----:B------:R-:W-:-:S04]  /*0500*/  USEL UR7, URZ, 0x1, UP0 ;  /* 0x00000001ff077887 */ /* 0x000fc80008000000 */
[----:B------:R-:W-:Y:S02]  /*0510*/  PLOP3.LUT P5, PT, P0, PT, UP1, 0x80, 0x8 ;  /* 0x000000000008781c */ /* 0x000fe400007af018 */
[----:B--2---:R-:W-:-:S13]  /*0520*/  ISETP.NE.AND P1, PT, R2, RZ, PT ;  /* 0x000000ff0200720c */ /* 0x004fda0003f25270 */
[----:B------:R-:W-:Y:S05]  /*0530*/  @P1 BRA `(.L_x_9) ;  /* 0x0000000000b81947 */ /* 0x000fea0003800000 */
[----:B------:R-:W-:Y:S01]  /*0540*/  ELECT P1, URZ, PT ;  /* 0x0000000000ff782f */ /* 0x000fe20003820000 */
[----:B------:R-:W-:-:S12]  /*0550*/  BSSY.RECONVERGENT B0, `(.L_x_9) ;  /* 0x000002c000007945 */ /* 0x000fd80003800200 */
[----:B------:R-:W-:Y:S05]  /*0560*/  @!P1 BRA `(.L_x_10) ;  /* 0x0000000000a89947 */ /* 0x000fea0003800000 */
[----:B------:R-:W-:Y:S01]  /*0570*/  UMOV UR8, 0x400 ;  /* 0x0000040000087882 */ /* 0x000fe20000000000 */
[----:B------:R-:W-:Y:S01]  /*0580*/  UMOV UR6, 0x1 ;  /* 0x0000000100067882 */ /* 0x000fe20000000000 */
[----:B------:R-:W-:Y:S02]  /*0590*/  ULEA UR8, UR39, UR8, 0x18 ;  /* 0x0000000827087291 */ /* 0x000fe4000f8ec0ff */
[----:B------:R-:W-:-:S04]  /*05a0*/  UIADD3 UR12, UPT, UPT, -UR6, 0x100000, URZ ;  /* 0x00100000060c7890 */ /* 0x000fc8000fffe1ff */
[----:B------:R-:W-:Y:S02]  /*05b0*/  USHF.L.U32 UR13, UR12, 0xb, URZ ;  /* 0x0000000b0c0d7899 */ /* 0x000fe400080006ff */
[----:B------:R-:W-:Y:S01]  /*05c0*/  USHF.L.U32 UR12, UR12, 0x1, URZ ;  /* 0x000000010c0c7899 */ /* 0x000fe200080006ff */
[----:B------:R-:W2:Y:S11]  /*05d0*/  FENCE.VIEW.ASYNC.S ;  /* 0x00000000000073c6 */ /* 0x000eb60000000000 */
[----:B--2---:R2:W3:Y:S01]  /*05e0*/  SYNCS.EXCH.64 URZ, [UR8], UR12 ;  /* 0x0000000c08ff75b2 */ /* 0x0044e20008000100 */
[----:B------:R2:W4:Y:S01]  /*05f0*/  SYNCS.EXCH.64 URZ, [UR8+0x88], UR12 ;  /* 0x0000880c08ff75b2 */ /* 0x0005220008000100 */
[----:B------:R2:W1:Y:S01]  /*0600*/  SYNCS.EXCH.64 URZ, [UR8+0x8], UR12 ;  /* 0x0000080c08ff75b2 */ /* 0x0004620008000100 */
        /* <DEDUP_REMOVED lines=30> */
[----:B------:R2:W1:Y:S02]  /*07f0*/  SYNCS.EXCH.64 URZ, [UR8+0x108], UR12 ;  /* 0x0001080c08ff75b2 */ /* 0x0004640008000100 */
[----:B--234-:R-:W-:Y:S01]  /*0800*/  NOP ;  /* 0x0000000000007918 */ /* 0x01cfe20000000000 */
.L_x_10:
[----:B------:R-:W-:Y:S05]  /*0810*/  BSYNC.RECONVERGENT B0 ;  /* 0x0000000000007941 */ /* 0x000fea0003800200 */
.L_x_9:
[----:B------:R-:W2:Y:S01]  /*0820*/  SHFL.IDX PT, R2, R68, RZ, 0x1f ;  /* 0x00001fff44027589 */ /* 0x000ea200000e0000 */
[----:B------:R-:W-:Y:S01]  /*0830*/  NOP ;  /* 0x0000000000007918 */ /* 0x000fe20000000000 */
[----:B--2---:R-:W-:-:S13]  /*0840*/  ISETP.NE.AND P1, PT, R2, 0x1, PT ;  /* 0x000000010200780c */ /* 0x004fda0003f25270 */
[----:B------:R-:W-:Y:S05]  /*0850*/  @P1 BRA `(.L_x_11) ;  /* 0x00000000004c1947 */ /* 0x000fea0003800000 */
[----:B------:R-:W-:Y:S01]  /*0860*/  UMOV UR9, 0x400 ;  /* 0x0000040000097882 */ /* 0x000fe20000000000 */
[----:B------:R-:W-:Y:S01]  /*0870*/  UMOV UR8, 0x20 ;  /* 0x0000002000087882 */ /* 0x000fe20000000000 */
[----:B------:R-:W-:Y:S01]  /*0880*/  UMOV UR6, 0x80 ;  /* 0x0000008000067882 */ /* 0x000fe20000000000 */
[----:B------:R-:W-:Y:S02]  /*0890*/  ULEA UR9, UR39, UR9, 0x18 ;  /* 0x0000000927097291 */ /* 0x000fe4000f8ec0ff */
[----:B------:R-:W-:-:S04]  /*08a0*/  UIADD3 UR12, UPT, UPT, -UR8, 0x100000, URZ ;  /* 0x00100000080c7890 */ /* 0x000fc8000fffe1ff */
[----:B------:R-:W-:Y:S02]  /*08b0*/  USHF.L.U32 UR13, UR12, 0xb, URZ ;  /* 0x0000000b0c0d7899 */ /* 0x000fe400080006ff */
[----:B------:R-:W-:Y:S02]  /*08c0*/  USHF.L.U32 UR12, UR12, 0x1, URZ ;  /* 0x000000010c0c7899 */ /* 0x000fe400080006ff */
[----:B------:R-:W-:-:S04]  /*08d0*/  UIADD3 UR14, UPT, UPT, -UR6, 0x100000, URZ ;  /* 0x00100000060e7890 */ /* 0x000fc8000fffe1ff */
[----:B------:R-:W-:Y:S02]  /*08e0*/  USHF.L.U32 UR15, UR14, 0xb, URZ ;  /* 0x0000000b0e0f7899 */ /* 0x000fe400080006ff */
[----:B------:R-:W-:Y:S01]  /*08f0*/  USHF.L.U32 UR14, UR14, 0x1, URZ ;  /* 0x000000010e0e7899 */ /* 0x000fe200080006ff */
[----:B------:R-:W-:Y:S01]  /*0900*/  ELECT P1, URZ, PT ;  /* 0x0000000000ff782f */ /* 0x000fe20003820000 */
[----:B------:R-:W2:Y:S02]  /*0910*/  FENCE.VIEW.ASYNC.S ;  /* 0x00000000000073c6 */ /* 0x000ea40000000000 */
[----:B--2---:R2:W3:Y:S08]  /*0920*/  SYNCS.EXCH.64 URZ, [UR9+0x110], UR12 ;  /* 0x0001100c09ff75b2 */ /* 0x0044f00008000100 */
[----:B------:R2:W4:Y:S01]  /*0930*/  SYNCS.EXCH.64 URZ, [UR9+0x128], UR14 ;  /* 0x0001280e09ff75b2 */ /* 0x0005220008000100 */
[----:B------:R2:W1:Y:S01]  /*0940*/  SYNCS.EXCH.64 URZ, [UR9+0x118], UR12 ;  /* 0x0001180c09ff75b2 */ /* 0x0004620008000100 */
[----:B------:R2:W1:Y:S01]  /*0950*/  SYNCS.EXCH.64 URZ, [UR9+0x130], UR14 ;  /* 0x0001300e09ff75b2 */ /* 0x0004620008000100 */
[----:B------:R2:W1:Y:S01]  /*0960*/  SYNCS.EXCH.64 URZ, [UR9+0x120], UR12 ;  /* 0x0001200c09ff75b2 */ /* 0x0004620008000100 */
[----:B------:R2:W1:Y:S01]  /*0970*/  SYNCS.EXCH.64 URZ, [UR9+0x138], UR14 ;  /* 0x0001380e09ff75b2 */ /* 0x0004620008000100 */
[----:B------:R-:W-:Y:S01]  /*0980*/  NOP ;  /* 0x0000000000007918 */ /* 0x000fe20000000000 */
.L_x_11:
[----:B------:R-:W2:Y:S01]  /*0990*/  SHFL.IDX PT, R2, R68, RZ, 0x1f ;  /* 0x00001fff44027589 */ /* 0x000ea200000e0000 */
[----:B------:R-:W-:Y:S01]  /*09a0*/  NOP ;  /* 0x0000000000007918 */ /* 0x000fe20000000000 */
[----:B--2---:R-:W-:-:S13]  /*09b0*/  ISETP.NE.AND P1, PT, R2, 0x3, PT ;  /* 0x000000030200780c */ /* 0x004fda0003f25270 */
[----:B------:R-:W-:Y:S05]  /*09c0*/  @P1 BRA `(.L_x_12) ;  /* 0x00000000002c1947 */ /* 0x000fea0003800000 */
[----:B------:R-:W-:Y:S01]  /*09d0*/  UMOV UR8, 0x400 ;  /* 0x0000040000087882 */ /* 0x000fe20000000000 */
[----:B------:R-:W-:Y:S01]  /*09e0*/  UMOV UR6, 0x20 ;  /* 0x0000002000067882 */ /* 0x000fe20000000000 */
[----:B------:R-:W-:Y:S02]  /*09f0*/  ULEA UR8, UR39, UR8, 0x18 ;  /* 0x0000000827087291 */ /* 0x000fe4000f8ec0ff */
[----:B------:R-:W-:-:S04]  /*0a00*/  UIADD3 UR12, UPT, UPT, -UR6, 0x100000, URZ ;  /* 0x00100000060c7890 */ /* 0x000fc8000fffe1ff */
[----:B------:R-:W-:Y:S02]  /*0a10*/  USHF.L.U32 UR13, UR12, 0xb, URZ ;  /* 0x0000000b0c0d7899 */ /* 0x000fe400080006ff */
[----:B------:R-:W-:Y:S01]  /*0a20*/  USHF.L.U32 UR12, UR12, 0x1, URZ ;  /* 0x000000010c0c7899 */ /* 0x000fe200080006ff */
[----:B------:R-:W-:Y:S01]  /*0a30*/  ELECT P1, URZ, PT ;  /* 0x0000000000ff782f */ /* 0x000fe20003820000 */
[----:B------:R-:W2:Y:S10]  /*0a40*/  FENCE.VIEW.ASYNC.S ;  /* 0x00000000000073c6 */ /* 0x000eb40000000000 */
[----:B--2---:R2:W1:Y:S01]  /*0a50*/  SYNCS.EXCH.64 URZ, [UR8+0x140], UR12 ;  /* 0x0001400c08ff75b2 */ /* 0x0044620008000100 */
[----:B------:R2:W1:Y:S01]  /*0a60*/  SYNCS.EXCH.64 URZ, [UR8+0x148], UR12 ;  /* 0x0001480c08ff75b2 */ /* 0x0004620008000100 */
[----:B------:R-:W-:Y:S01]  /*0a70*/  NOP ;  /* 0x0000000000007918 */ /* 0x000fe20000000000 */
.L_x_12:
[----:B------:R-:W3:Y:S01]  /*0a80*/  SHFL.IDX PT, R2, R68, RZ, 0x1f ;  /* 0x00001fff44027589 */ /* 0x000ee200000e0000 */
[----:B------:R-:W-:Y:S01]  /*0a90*/  NOP ;  /* 0x0000000000007918 */ /* 0x000fe20000000000 */
[----:B---3--:R-:W-:-:S13]  /*0aa0*/  ISETP.NE.AND P1, PT, R2, 0x4, PT ;  /* 0x000000040200780c */ /* 0x008fda0003f25270 */
[----:B------:R-:W-:Y:S05]  /*0ab0*/  @P1 BRA `(.L_x_13) ;  /* 0x0000000000481947 */ /* 0x000fea0003800000 */
[----:B------:R-:W-:Y:S01]  /*0ac0*/  UMOV UR9, 0x1a0 ;  /* 0x000001a000097882 */ /* 0x000fe20000000000 */
[----:B--2---:R-:W-:Y:S01]  /*0ad0*/  UMOV UR8, 0x400 ;  /* 0x0000040000087882 */ /* 0x004fe20000000000 */
[----:B------:R-:W-:Y:S01]  /*0ae0*/  USEL UR9, UR9, 0x1e0, UP5 ;  /* 0x000001e009097887 */ /* 0x000fe2000a800000 */
        /* <DEDUP_REMOVED lines=10> */
[----:B--2---:R3:W2:Y:S08]  /*0b90*/  SYNCS.EXCH.64 URZ, [UR8+0x150], UR12 ;  /* 0x0001500c08ff75b2 */ /* 0x0046b00008000100 */
[----:B------:R3:W1:Y:S01]  /*0ba0*/  SYNCS.EXCH.64 URZ, [UR8+0x160], UR14 ;  /* 0x0001600e08ff75b2 */ /* 0x0006620008000100 */
[----:B------:R3:W1:Y:S01]  /*0bb0*/  SYNCS.EXCH.64 URZ, [UR8+0x158], UR12 ;  /* 0x0001580c08ff75b2 */ /* 0x0006620008000100 */
[----:B------:R3:W1:Y:S02]  /*0bc0*/  SYNCS.EXCH.64 URZ, [UR8+0x168], UR14 ;  /* 0x0001680e08ff75b2 */ /* 0x0006640008000100 */
[----:B---3--:R-:W-:Y:S01]  /*0bd0*/  NOP ;  /* 0x0000000000007918 */ /* 0x008fe20000000000 */
.L_x_13:
[----:B------:R-:W3:Y:S01]  /*0be0*/  SHFL.IDX PT, R2, R68, RZ, 0x1f ;  /* 0x00001fff44027589 */ /* 0x000ee200000e0000 */
[----:B------:R-:W-:Y:S01]  /*0bf0*/  NOP ;  /* 0x0000000000007918 */ /* 0x000fe20000000000 */
[----:B---3--:R-:W-:-:S13]  /*0c00*/  ISETP.NE.AND P1, PT, R2, 0x5, PT ;  /* 0x000000050200780c */ /* 0x008fda0003f25270 */
[----:B------:R-:W-:Y:S05]  /*0c10*/  @P1 BRA `(.L_x_14) ;  /* 0x0000000000541947 */ /* 0x000fea0003800000 */
[----:B------:R-:W-:Y:S01]  /*0c20*/  UMOV UR9, 0x400 ;  /* 0x0000040000097882 */ /* 0x000fe20000000000 */
[----:B--2---:R-:W-:Y:S01]  /*0c30*/  UMOV UR8, 0x1 ;  /* 0x0000000100087882 */ /* 0x004fe20000000000 */
        /* <DEDUP_REMOVED lines=13> */
[----:B------:R3:W1:Y:S01]  /*0d10*/  SYNCS.EXCH.64 URZ, [UR9+0x198], UR14 ;  /* 0x0001980e09ff75b2 */ /* 0x0006620008000100 */
[----:B------:R3:W1:Y:S01]  /*0d20*/  SYNCS.EXCH.64 URZ, [UR9+0x180], UR12 ;  /* 0x0001800c09ff75b2 */ /* 0x0006620008000100 */
[----:B------:R3:W1:Y:S01]  /*0d30*/  SYNCS.EXCH.64 URZ, [UR9+0x1a0], UR14 ;  /* 0x0001a00e09ff75b2 */ /* 0x0006620008000100 */
[----:B------:R3:W1:Y:S01]  /*0d40*/  SYNCS.EXCH.64 URZ, [UR9+0x188], UR12 ;  /* 0x0001880c09ff75b2 */ /* 0x0006620008000100 */
[----:B------:R3:W1:Y:S02]  /*0d50*/  SYNCS.EXCH.64 URZ, [UR9+0x1a8], UR14 ;  /* 0x0001a80e09ff75b2 */ /* 0x0006640008000100 */
[----:B---3--:R-:W-:Y:S01]  /*0d60*/  NOP ;  /* 0x0000000000007918 */ /* 0x008fe20000000000 */
.L_x_14:
[----:B------:R-:W3:Y:S01]  /*0d70*/  SHFL.IDX PT, R2, R68, RZ, 0x1f ;  /* 0x00001fff44027589 */ /* 0x000ee200000e0000 */
[----:B------:R-:W-:Y:S01]  /*0d80*/  ISETP.NE.OR P0, PT, RZ, UR10, !P0 ;  /* 0x0000000aff007c0c */ /* 0x000fe2000c705670 */
[----:B------:R-:W-:Y:S01]  /*0d90*/  NOP ;  /* 0x0000000000007918 */ /* 0x000fe20000000000 */
[----:B---3--:R-:W-:-:S13]  /*0da0*/  ISETP.NE.AND P1, PT, R2, 0x3, PT ;  /* 0x000000030200780c */ /* 0x008fda0003f25270 */
[----:B------:R-:W-:Y:S05]  /*0db0*/  @P1 BRA `(.L_x_15) ;  /* 0x0000000000341947 */ /* 0x000fea0003800000 */
[----:B--2---:R-:W-:Y:S01]  /*0dc0*/  UMOV UR8, 0x400 ;  /* 0x0000040000087882 */ /* 0x004fe20000000000 */
[----:B------:R-:W-:Y:S01]  /*0dd0*/  UMOV UR6, 0x20 ;  /* 0x0000002000067882 */ /* 0x000fe20000000000 */
[----:B------:R-:W-:Y:S02]  /*0de0*/  ULEA UR8, UR39, UR8, 0x18 ;  /* 0x0000000827087291 */ /* 0x000fe4000f8ec0ff */
[----:B------:R-:W-:-:S04]  /*0df0*/  UIADD3 UR12, UPT, UPT, -UR6, 0x100000, URZ ;  /* 0x00100000060c7890 */ /* 0x000fc8000fffe1ff */
[----:B------:R-:W-:Y:S02]  /*0e00*/  USHF.L.U32 UR13, UR12, 0xb, URZ ;  /* 0x0000000b0c0d7899 */ /* 0x000fe400080006ff */
[----:B------:R-:W-:Y:S01]  /*0e10*/  USHF.L.U32 UR12, UR12, 0x1, URZ ;  /* 0x000000010c0c7899 */ /* 0x000fe200080006ff */
[----:B------:R-:W-:Y:S01]  /*0e20*/  ELECT P1, URZ, PT ;  /* 0x0000000000ff782f */ /* 0x000fe20003820000 */
[----:B------:R-:W2:Y:S10]  /*0e30*/  FENCE.VIEW.ASYNC.S ;  /* 0x00000000000073c6 */ /* 0x000eb40000000000 */
[----:B--2---:R3:W2:Y:S01]  /*0e40*/  SYNCS.EXCH.64 URZ, [UR8+0x1b0], UR12 ;  /* 0x0001b00c08ff75b2 */ /* 0x0046a20008000100 */
[----:B------:R3:W1:Y:S01]  /*0e50*/  SYNCS.EXCH.64 URZ, [UR8+0x1c0], UR12 ;  /* 0x0001c00c08ff75b2 */ /* 0x0006620008000100 */
[----:B------:R3:W1:Y:S01]  /*0e60*/  SYNCS.EXCH.64 URZ, [UR8+0x1b8], UR12 ;  /* 0x0001b80c08ff75b2 */ /* 0x0006620008000100 */
[----:B------:R3:W1:Y:S02]  /*0e70*/  SYNCS.EXCH.64 URZ, [UR8+0x1c8], UR12 ;  /* 0x0001c80c08ff75b2 */ /* 0x0006640008000100 */
[----:B---3--:R-:W-:Y:S01]  /*0e80*/  NOP ;  /* 0x0000000000007918 */ /* 0x008fe20000000000 */
.L_x_15:
[----:B------:R-:W-:Y:S01]  /*0e90*/  VOTEU.ALL UP0, P0 ;  /* 0x0000000000ff7886 */ /* 0x000fe20000000000 */
[----:B--2---:R-:W2:Y:S01]  /*0ea0*/  LDCU UR8, c[0x0][0x36c] ;  /* 0x00006d80ff0877ac */ /* 0x004ea20008000800 */
[----:B------:R-:W-:Y:S01]  /*0eb0*/  NOP ;  /* 0x0000000000007918 */ /* 0x000fe20000000000 */
[----:B------:R-:W-:Y:S01]  /*0ec0*/  LOP3.LUT R2, R0, 0x1f, RZ, 0xc0, !PT ;  /* 0x0000001f00027812 */ /* 0x000fe200078ec0ff */
[----:B------:R-:W-:Y:S01]  /*0ed0*/  UMOV UR12, 0x20 ;  /* 0x00000020000c7882 */ /* 0x000fe20000000000 */
[----:B------:R-:W-:Y:S01]  /*0ee0*/  @!UP0 UMOV UR6, 0x400 ;  /* 0x0000040000068882 */ /* 0x000fe20000000000 */
[----:B------:R-:W-:-:S04]  /*0ef0*/  @!UP0 UIADD3 UR12, UPT, UPT, -UR12, 0x100000, URZ ;  /* 0x001000000c0c8890 */ /* 0x000fc8000fffe1ff */
[----:B------:R-:W-:Y:S02]  /*0f00*/  @!UP0 USHF.L.U32 UR13, UR12, 0xb, URZ ;  /* 0x0000000b0c0d8899 */ /* 0x000fe400080006ff */
[----:B------:R-:W-:Y:S02]  /*0f10*/  @!UP0 USHF.L.U32 UR12, UR12, 0x1, URZ ;  /* 0x000000010c0c8899 */ /* 0x000fe400080006ff */
[----:B------:R-:W-:Y:S01]  /*0f20*/  @!UP0 ULEA UR6, UR39, UR6, 0x18 ;  /* 0x0000000627068291 */ /* 0x000fe2000f8ec0ff */
[----:B------:R-:W-:Y:S01]  /*0f30*/  VOTEU.ALL UP0, P0 ;  /* 0x0000000000ff7886 */ /* 0x000fe20000000000 */
[----:B------:R-:W-:Y:S01]  /*0f40*/  UISETP.NE.AND UP3, UPT, UR10, URZ, UPT ;  /* 0x000000ff0a00728c */ /* 0x000fe2000bf65270 */
[----:B------:R-:W3:Y:S09]  /*0f50*/  FENCE.VIEW.ASYNC.S ;  /* 0x00000000000073c6 */ /* 0x000ef20000000000 */
[----:B---3--:R3:W1:Y:S01]  /*0f60*/  @!UP0 SYNCS.EXCH.64 URZ, [UR6+0x1d0], UR12 ;  /* 0x0001d00c06ff85b2 */ /* 0x0086620008000100 */
[----:B--2---:R-:W-:-:S09]  /*0f70*/  UISETP.EQ.U32.AND UP0, UPT, UR8, 0x1, UPT ;  /* 0x000000010800788c */ /* 0x004fd2000bf02070 */
[----:B------:R-:W-:Y:S05]  /*0f80*/  BRA.U !UP0, `(.L_x_16) ;  /* 0x0000000108087547 */ /* 0x000fea000b800000 */
[----:B-1--4-:R-:W-:Y:S01]  /*0f90*/  UCGABAR_ARV ;  /* 0x00000000000079c7 */ /* 0x012fe20008000000 */
[----:B------:R-:W-:Y:S05]  /*0fa0*/  BRA `(.L_x_17) ;  /* 0x0000000000047947 */ /* 0x000fea0003800000 */
.L_x_16:
[----:B-1--4-:R-:W-:Y:S01]  /*0fb0*/  NOP ;  /* 0x0000000000007918 */ /* 0x012fe20000000000 */
.L_x_17:
[----:B------:R-:W1:Y:S01]  /*0fc0*/  S2R R4, SR_CTAID.Y ;  /* 0x0000000000047919 */ /* 0x000e620000002600 */
[----:B------:R-:W-:-:S05]  /*0fd0*/  CS2R.32 R61, SR_CgaSize ;  /* 0x00000000003d7805 */ /* 0x000fca0000008a00 */
[----:B------:R-:W-:-:S05]  /*0fe0*/  IMAD R61, R61, -0xa0, RZ ;  /* 0xffffff603d3d7824 */ /* 0x000fca00078e02ff */
[----:B---3--:R-:W-:-:S14]  /*0ff0*/  R2UR UR6, R61 ;  /* 0x000000003d0672ca */ /* 0x008fdc00000e0000 */
[----:B------:R-:W2:Y:S01]  /*1000*/  LDCU UR6, c[0x0][UR6+0x2b4] ;  /* 0x00005680060677ac */ /* 0x000ea20008000800 */
[----:B------:R-:W-:-:S05]  /*1010*/  CS2R.32 R3, SR_CgaSize ;  /* 0x0000000000037805 */ /* 0x000fca0000008a00 */
[----:B------:R-:W-:-:S06]  /*1020*/  IMAD R3, R3, -0xa0, RZ ;  /* 0xffffff6003037824 */ /* 0x000fcc00078e02ff */
[----:B------:R-:W3:Y:S01]  /*1030*/  LDC R3, c[0x0][R3+0x2a4] ;  /* 0x0000a90003037b82 */ /* 0x000ee20000000800 */
[----:B------:R-:W-:Y:S01]  /*1040*/  PRMT R13, RZ, 0x7610, R13 ;  /* 0x00007610ff0d7816 */ /* 0x000fe2000000000d */
[----:B------:R-:W4:Y:S01]  /*1050*/  S2R R5, SR_CTAID.X ;  /* 0x0000000000057919 */ /* 0x000f220000002500 */
[----:B------:R-:W-:-:S05]  /*1060*/  CS2R.32 R61, SR_CgaSize ;  /* 0x00000000003d7805 */ /* 0x000fca0000008a00 */
[----:B------:R-:W-:-:S05]  /*1070*/  IMAD R61, R61, -0xa0, RZ ;  /* 0xffffff603d3d7824 */ /* 0x000fca00078e02ff */
[----:B------:R-:W-:-:S14]  /*1080*/  R2UR UR8, R61 ;  /* 0x000000003d0872ca */ /* 0x000fdc00000e0000 */
[----:B------:R-:W3:Y:S01]  /*1090*/  LDCU UR8, c[0x0][UR8+0x2b0] ;  /* 0x00005600080877ac */ /* 0x000ee20008000800 */
[----:B------:R-:W-:Y:S01]  /*10a0*/  PRMT R12, RZ, 0x7610, R12 ;  /* 0x00007610ff0c7816 */ /* 0x000fe2000000000c */
[----:B------:R-:W-:Y:S01]  /*10b0*/  UISETP.NE.AND UP1, UPT, UR10, 0x2, UPT ;  /* 0x000000020a00788c */ /* 0x000fe2000bf25270 */
[----:B------:R-:W2:Y:S01]  /*10c0*/  LDC R14, c[0x0][0xb24] ;  /* 0x0002c900ff0e7b82 */ /* 0x000ea20000000800 */
[----:B------:R-:W-:-:S05]  /*10d0*/  CS2R.32 R6, SR_CgaSize ;  /* 0x0000000000067805 */ /* 0x000fca0000008a00 */
[----:B------:R-:W-:-:S06]  /*10e0*/  IMAD R6, R6, -0xa0, RZ ;  /* 0xffffff6006067824 */ /* 0x000fcc00078e02ff */
[----:B------:R-:W3:Y:S08]  /*10f0*/  LDC R6, c[0x0][R6+0x2a0] ;  /* 0x0000a80006067b82 */ /* 0x000ef00000000800 */
[----:B------:R-:W3:Y:S01]  /*1100*/  LDC R26, c[0x0][0xb24] ;  /* 0x0002c900ff1a7b82 */ /* 0x000ee20000000800 */
[----:B-1----:R-:W-:-:S07]  /*1110*/  I2FP.F32.U32 R60, R4 ;  /* 0x00000004003c7245 */ /* 0x002fce0000201000 */
[----:B------:R-:W1:Y:S01]  /*1120*/  S2UR UR36, SR_CTAID.Z ;  /* 0x00000000002479c3 */ /* 0x000e620000002700 */
[----:B--2---:R-:W-:Y:S02]  /*1130*/  ISETP.GE.AND P0, PT, R14, 0x1, PT ;  /* 0x000000010e00780c */ /* 0x004fe40003f06270 */
[----:B----4-:R-:W-:Y:S01]  /*1140*/  I2FP.F32.U32 R61, R5 ;  /* 0x00000005003d7245 */ /* 0x010fe20000201000 */
[----:B------:R-:W-:Y:S01]  /*1150*/  FMUL R60, R60, UR6 ;  /* 0x000000063c3c7c20 */ /* 0x000fe20008400000 */
[----:B------:R-:W2:Y:S03]  /*1160*/  LDCU UR6, c[0x0][0xb30] ;  /* 0x00016600ff0677ac */ /* 0x000ea60008000800 */
[----:B---3--:R-:W-:Y:S02]  /*1170*/  FMUL R61, R61, UR8 ;  /* 0x000000083d3d7c20 */ /* 0x008fe40008400000 */
[----:B------:R-:W3:Y:S08]  /*1180*/  F2I.U32.TRUNC.NTZ R60, R60 ;  /* 0x0000003c003c7305 */ /* 0x000ef0000020f000 */
[----:B------:R-:W4:Y:S01]  /*1190*/  F2I.U32.TRUNC.NTZ R61, R61 ;  /* 0x0000003d003d7305 */ /* 0x000f22000020f000 */
[----:B--2---:R-:W-:Y:S01]  /*11a0*/  UISETP.NE.AND UP2, UPT, UR6, 0x1, UPT ;  /* 0x000000010600788c */ /* 0x004fe2000bf45270 */
[----:B---3--:R-:W-:-:S05]  /*11b0*/  IADD3 R60, PT, PT, -R60, RZ, RZ ;  /* 0x000000ff3c3c7210 */ /* 0x008fca0007ffe1ff */
[----:B------:R-:W-:Y:S02]  /*11c0*/  IMAD R60, R3, R60, R4 ;  /* 0x0000003c033c7224 */ /* 0x000fe400078e0204 */
[----:B------:R-:W-:Y:S02]  /*11d0*/  IMAD.MOV.U32 R3, RZ, RZ, R5 ;  /* 0x000000ffff037224 */ /* 0x000fe400078e0005 */
[----:B----4-:R-:W-:-:S04]  /*11e0*/  IMAD.MOV R61, RZ, RZ, -R61 ;  /* 0x000000ffff3d7224 */ /* 0x010fc800078e0a3d */
[----:B------:R-:W-:Y:S01]  /*11f0*/  IMAD R61, R6, R61, R5 ;  /* 0x0000003d063d7224 */ /* 0x000fe200078e0205 */
[----:B-1----:R-:W-:Y:S06]  /*1200*/  BRA.U UP3, `(.L_x_18) ;  /* 0x0000000103287547 */ /* 0x002fec000b800000 */
[----:B------:R-:W-:Y:S01]  /*1210*/  ISETP.NE.AND P1, PT, R60, RZ, PT ;  /* 0x000000ff3c00720c */ /* 0x000fe20003f25270 */
[----:B------:R-:W-:Y:S01]  /*1220*/  IMAD.MOV.U32 R6, RZ, RZ, 0x3 ;  /* 0x00000003ff067424 */ /* 0x000fe200078e00ff */
[C---:B------:R-:W-:Y:S02]  /*1230*/  LOP3.LUT R7, R61.reuse, 0xfffffffe, RZ, 0xc0, !PT ;  /* 0xfffffffe3d077812 */ /* 0x040fe400078ec0ff */
[----:B------:R-:W-:Y:S02]  /*1240*/  ISETP.LT.U32.OR P1, PT, R61, 0x2, !P1 ;  /* 0x000000023d00780c */ /* 0x000fe40004f21470 */
[----:B------:R-:W-:Y:S02]  /*1250*/  SHF.L.U32 R6, R6, R7, RZ ;  /* 0x0000000706067219 */ /* 0x000fe400000006ff */
[----:B------:R-:W-:Y:S02]  /*1260*/  SEL R9, RZ, 0x1, !P1 ;  /* 0x00000001ff097807 */ /* 0x000fe40004800000 */
[----:B------:R-:W-:-:S02]  /*1270*/  SEL R8, RZ, 0x2, !P1 ;  /* 0x00000002ff087807 */ /* 0x000fc40004800000 */
[----:B------:R-:W-:-:S03]  /*1280*/  PRMT R12, R6, 0x7610, R12 ;  /* 0x00007610060c7816 */ /* 0x000fc6000000000c */
[----:B------:R-:W-:-:S05]  /*1290*/  IMAD.IADD R8, R9, 0x1, R8 ;  /* 0x0000000109087824 */ /* 0x000fca00078e0208 */
[----:B------:R-:W-:Y:S02]  /*12a0*/  PRMT R13, R8, 0x7610, R13 ;  /* 0x00007610080d7816 */ /* 0x000fe4000000000d */
.L_x_18:
[----:B------:R-:W-:Y:S05]  /*12b0*/  @!P0 BRA `(.L_x_19) ;  /* 0x0000000000b88947 */ /* 0x000fea0003800000 */
[----:B------:R-:W1:Y:S01]  /*12c0*/  LDC.64 R8, c[0x0][0xb18] ;  /* 0x0002c600ff087b82 */ /* 0x000e620000000a00 */
[----:B------:R-:W-:-:S07]  /*12d0*/  ISETP.NE.AND P0, PT, R14, 0x1, PT ;  /* 0x000000010e00780c */ /* 0x000fce0003f05270 */
[----:B------:R-:W2:Y:S08]  /*12e0*/  LDC R15, c[0x0][0xb0c] ;  /* 0x0002c300ff0f7b82 */ /* 0x000eb00000000800 */
[----:B------:R-:W3:Y:S08]  /*12f0*/  LDC R17, c[0x0][0x370] ;  /* 0x0000dc00ff117b82 */ /* 0x000ef00000000800 */
[----:B------:R-:W4:Y:S01]  /*1300*/  LDC R16, c[0x0][0x374] ;  /* 0x0000dd00ff107b82 */ /* 0x000f220000000800 */
[----:B-1----:R-:W-:-:S07]  /*1310*/  ISETP.NE.AND P1, PT, R8, 0x1, PT ;  /* 0x000000010800780c */ /* 0x002fce0003f25270 */
[----:B------:R-:W3:Y:S01]  /*1320*/  LDC.64 R10, c[0x0][0xb10] ;  /* 0x0002c400ff0a7b82 */ /* 0x000ee20000000a00 */
[----:B--2---:R-:W-:-:S07]  /*1330*/  ISETP.NE.AND P2, PT, R15, 0x1, PT ;  /* 0x000000010f00780c */ /* 0x004fce0003f45270 */
[----:B------:R-:W1:Y:S08]  /*1340*/  LDC R3, c[0x0][0xb20] ;  /* 0x0002c800ff037b82 */ /* 0x000e700000000800 */
[----:B------:R-:W2:Y:S01]  /*1350*/  LDC.64 R6, c[0x0][0xb28] ;  /* 0x0002ca00ff067b82 */ /* 0x000ea20000000a00 */
[----:B----4-:R-:W-:-:S04]  /*1360*/  IMAD.HI.U32 R18, R16, R9, RZ ;  /* 0x0000000910127227 */ /* 0x010fc800078e00ff */
[----:B------:R-:W-:-:S04]  /*1370*/  IMAD.HI.U32 R9, R4, R9, RZ ;  /* 0x0000000904097227 */ /* 0x000fc800078e00ff */
[----:B---3--:R-:W-:-:S05]  /*1380*/  IMAD.HI.U32 R19, R17, R10, RZ ;  /* 0x0000000a11137227 */ /* 0x008fca00078e00ff */
[----:B------:R-:W-:Y:S01]  /*1390*/  @P2 SHF.R.U32.HI R17, RZ, R11, R19 ;  /* 0x0000000bff112219 */ /* 0x000fe20000011613 */
[C---:B------:R-:W-:Y:S01]  /*13a0*/  IMAD.HI.U32 R19, R5.reuse, R10, RZ ;  /* 0x0000000a05137227 */ /* 0x040fe200078e00ff */
[-C--:B-1----:R-:W-:Y:S02]  /*13b0*/  @P1 SHF.R.U32.HI R16, RZ, R3.reuse, R18 ;  /* 0x00000003ff101219 */ /* 0x082fe40000011612 */
[----:B------:R-:W-:Y:S02]  /*13c0*/  SHF.R.U32.HI R9, RZ, R3, R9 ;  /* 0x00000003ff097219 */ /* 0x000fe40000011609 */
[----:B------:R-:W-:Y:S02]  /*13d0*/  SHF.R.U32.HI R19, RZ, R11, R19 ;  /* 0x0000000bff137219 */ /* 0x000fe40000011613 */
[----:B------:R-:W-:Y:S01]  /*13e0*/  SEL R9, R4, R9, !P1 ;  /* 0x0000000904097207 */ /* 0x000fe20004800000 */
[----:B--2---:R-:W-:Y:S01]  /*13f0*/  IMAD.HI.U32 R18, R16, R6, RZ ;  /* 0x0000000610127227 */ /* 0x004fe200078e00ff */
[----:B------:R-:W-:-:S03]  /*1400*/  SEL R3, R5, R19, !P2 ;  /* 0x0000001305037207 */ /* 0x000fc60005000000 */
[----:B------:R-:W-:Y:S01]  /*1410*/  IMAD.HI.U32 R10, R17, R6, RZ ;  /* 0x00000006110a7227 */ /* 0x000fe200078e00ff */
[----:B------:R-:W-:-:S04]  /*1420*/  @P0 SHF.R.U32.HI R16, RZ, R7, R18 ;  /* 0x00000007ff100219 */ /* 0x000fc80000011612 */
[----:B------:R-:W-:Y:S01]  /*1430*/  @P0 SHF.R.U32.HI R17, RZ, R7, R10 ;  /* 0x00000007ff110219 */ /* 0x000fe2000001160a */
[----:B------:R-:W-:-:S04]  /*1440*/  IMAD R16, R16, R14, RZ ;  /* 0x0000000e10107224 */ /* 0x000fc800078e02ff */
[----:B------:R-:W-:Y:S01]  /*1450*/  IMAD R10, R17, R14, RZ ;  /* 0x0000000e110a7224 */ /* 0x000fe200078e02ff */
[----:B------:R-:W-:-:S04]  /*1460*/  ISETP.GE.AND P1, PT, R9, R16, PT ;  /* 0x000000100900720c */ /* 0x000fc80003f26270 */
[----:B------:R-:W-:Y:S01]  /*1470*/  ISETP.GE.OR P1, PT, R3, R10, P1 ;  /* 0x0000000a0300720c */ /* 0x000fe20000f26670 */
[----:B------:R-:W-:-:S05]  /*1480*/  IMAD.HI.U32 R10, R9, R6, RZ ;  /* 0x00000006090a7227 */ /* 0x000fca00078e00ff */
[----:B------:R-:W-:-:S04]  /*1490*/  SHF.R.U32.HI R10, RZ, R7, R10 ;  /* 0x00000007ff0a7219 */ /* 0x000fc8000001160a */
[----:B------:R-:W-:-:S03]  /*14a0*/  SEL R10, R9, R10, !P0 ;  /* 0x0000000a090a7207 */ /* 0x000fc60004000000 */
[----:B------:R-:W-:Y:S01]  /*14b0*/  @!P1 IMAD.HI.U32 R11, R3, R6, RZ ;  /* 0x00000006030b9227 */ /* 0x000fe200078e00ff */
[----:B------:R-:W-:-:S04]  /*14c0*/  IADD3 R6, PT, PT, -R10, RZ, RZ ;  /* 0x000000ff0a067210 */ /* 0x000fc80007ffe1ff */
[----:B------:R-:W-:Y:S01]  /*14d0*/  @!P1 SHF.R.U32.HI R7, RZ, R7, R11 ;  /* 0x00000007ff079219 */ /* 0x000fe2000001160b */
[----:B------:R-:W-:Y:S01]  /*14e0*/  IMAD R6, R14, R6, R9 ;  /* 0x000000060e067224 */ /* 0x000fe200078e0209 */
[----:B------:R-:W-:Y:S02]  /*14f0*/  IADD3 R11, PT, PT, -R9, RZ, RZ ;  /* 0x000000ff090b7210 */ /* 0x000fe40007ffe1ff */
[----:B------:R-:W-:-:S03]  /*1500*/  @!P1 SEL R7, R3, R7, !P0 ;  /* 0x0000000703079207 */ /* 0x000fc60004000000 */
[----:B------:R-:W-:Y:S02]  /*1510*/  IMAD R4, R8, R11, R4 ;  /* 0x0000000b08047224 */ /* 0x000fe400078e0204 */
[--C-:B------:R-:W-:Y:S02]  /*1520*/  @!P1 IMAD.IADD R10, R10, 0x1, -R7.reuse ;  /* 0x000000010a0a9824 */ /* 0x100fe400078e0a07 */
[----:B------:R-:W-:Y:S01]  /*1530*/  @!P1 IMAD R7, R6, R17, R7 ;  /* 0x0000001106079224 */ /* 0x000fe200078e0207 */
[----:B------:R-:W-:Y:S01]  /*1540*/  IADD3 R6, PT, PT, -R3, RZ, RZ ;  /* 0x000000ff03067210 */ /* 0x000fe20007ffe1ff */
[----:B------:R-:W-:Y:S02]  /*1550*/  @!P1 IMAD R9, R10, R14, R3 ;  /* 0x0000000e0a099224 */ /* 0x000fe400078e0203 */
[----:B------:R-:W-:Y:S02]  /*1560*/  @!P1 IMAD.MOV.U32 R3, RZ, RZ, R7 ;  /* 0x000000ffff039224 */ /* 0x000fe400078e0007 */
[----:B------:R-:W-:-:S02]  /*1570*/  IMAD R6, R15, R6, R5 ;  /* 0x000000060f067224 */ /* 0x000fc400078e0205 */
[----:B------:R-:W-:Y:S02]  /*1580*/  IMAD R4, R9, R8, R4 ;  /* 0x0000000809047224 */ /* 0x000fe400078e0204 */
[----:B------:R-:W-:Y:S02]  /*1590*/  IMAD R3, R3, R15, R6 ;  /* 0x0000000f03037224 */ /* 0x000fe400078e0206 */
.L_x_19:
[----:B------:R-:W-:Y:S05]  /*15a0*/  BRA.U UP2, `(.L_x_20) ;  /* 0x0000000102407547 */ /* 0x000fea000b800000 */
[----:B------:R-:W1:Y:S08]  /*15b0*/  LDC.64 R8, c[0x0][0xb10] ;  /* 0x0002c400ff087b82 */ /* 0x000e700000000a00 */
[----:B------:R-:W2:Y:S08]  /*15c0*/  LDC.64 R6, c[0x0][0xb18] ;  /* 0x0002c600ff067b82 */ /* 0x000eb00000000a00 */
[----:B------:R-:W3:Y:S08]  /*15d0*/  LDC R10, c[0x0][0xb20] ;  /* 0x0002c800ff0a7b82 */ /* 0x000ef00000000800 */
[----:B------:R-:W4:Y:S01]  /*15e0*/  LDC R11, c[0x0][0xb0c] ;  /* 0x0002c300ff0b7b82 */ /* 0x000f220000000800 */
[----:B-1----:R-:W-:-:S05]  /*15f0*/  IMAD.HI.U32 R8, R3, R8, RZ ;  /* 0x0000000803087227 */ /* 0x002fca00078e00ff */
[----:B------:R-:W-:Y:S01]  /*1600*/  SHF.R.U32.HI R8, RZ, R9, R8 ;  /* 0x00000009ff087219 */ /* 0x000fe20000011608 */
[----:B--2---:R-:W-:Y:S01]  /*1610*/  IMAD.HI.U32 R7, R4, R7, RZ ;  /* 0x0000000704077227 */ /* 0x004fe200078e00ff */
[----:B------:R-:W-:-:S04]  /*1620*/  ISETP.NE.AND P0, PT, R6, 0x1, PT ;  /* 0x000000010600780c */ /* 0x000fc80003f05270 */
[----:B---3--:R-:W-:-:S04]  /*1630*/  SHF.R.U32.HI R7, RZ, R10, R7 ;  /* 0x0000000aff077219 */ /* 0x008fc80000011607 */
[----:B------:R-:W-:Y:S02]  /*1640*/  SEL R7, R4, R7, !P0 ;  /* 0x0000000704077207 */ /* 0x000fe40004000000 */
[----:B----4-:R-:W-:-:S04]  /*1650*/  ISETP.NE.AND P1, PT, R11, 0x1, PT ;  /* 0x000000010b00780c */ /* 0x010fc80003f25270 */
[----:B------:R-:W-:-:S05]  /*1660*/  SEL R9, R3, R8, !P1 ;  /* 0x0000000803097207 */ /* 0x000fca0004800000 */
[----:B------:R-:W-:Y:S02]  /*1670*/  IMAD.IADD R8, R7, 0x1, -R9 ;  /* 0x0000000107087824 */ /* 0x000fe400078e0a09 */
[----:B------:R-:W-:Y:S02]  /*1680*/  IMAD.IADD R7, R9, 0x1, -R7 ;  /* 0x0000000109077824 */ /* 0x000fe400078e0a07 */
[----:B------:R-:W-:Y:S02]  /*1690*/  IMAD R3, R8, R11, R3 ;  /* 0x0000000b08037224 */ /* 0x000fe400078e0203 */
[----:B------:R-:W-:Y:S02]  /*16a0*/  IMAD R4, R7, R6, R4 ;  /* 0x0000000607047224 */ /* 0x000fe400078e0204 */
.L_x_20:
[----:B------:R-:W-:Y:S05]  /*16b0*/  BRA.U !UP0, `(.L_x_21) ;  /* 0x00000001080c7547 */ /* 0x000fea000b800000 */
[----:B------:R-:W-:Y:S01]  /*16c0*/  UCGABAR_WAIT ;  /* 0x0000000000007dc7 */ /* 0x000fe20008000000 */
[----:B------:R-:W-:Y:S01]  /*16d0*/  CCTL.IVALL ;  /* 0x00000000ff00798f */ /* 0x000fe20002000000 */
[----:B------:R-:W-:Y:S05]  /*16e0*/  BRA `(.L_x_22) ;  /* 0x0000000000047947 */ /* 0x000fea0003800000 */
.L_x_21:
[----:B------:R-:W-:Y:S06]  /*16f0*/  BAR.SYNC.DEFER_BLOCKING 0x0 ;  /* 0x0000000000007b1d */ /* 0x000fec0000010000 */
.L_x_22:
[----:B------:R-:W-:Y:S05]  /*1700*/  BRA.U UP1, `(.L_x_23) ;  /* 0x0000001901847547 */ /* 0x000fea000b800000 */
[----:B------:R-:W1:Y:S01]  /*1710*/  LDCU UR15, c[0x0][0x38c] ;  /* 0x00007180ff0f77ac */ /* 0x000e620008000800 */
[----:B------:R-:W2:Y:S01]  /*1720*/  LDC R8, c[0x0][0x370] ;  /* 0x0000dc00ff087b82 */ /* 0x000ea20000000800 */
[C---:B------:R-:W-:Y:S02]  /*1730*/  IMAD.SHL.U32 R17, R5.reuse, 0x20, RZ ;  /* 0x0000002005117824 */ /* 0x040fe400078e00ff */
[----:B------:R-:W-:Y:S01]  /*1740*/  HFMA2 R15, -RZ, RZ, 0, 5.9604644775390625e-08 ;  /* 0x00000001ff0f7431 */ /* 0x000fe200000001ff */
[----:B------:R-:W-:Y:S01]  /*1750*/  UISETP.NE.AND UP1, UPT, UR10, URZ, UPT ;  /* 0x000000ff0a00728c */ /* 0x000fe2000bf25270 */
[----:B------:R-:W-:Y:S01]  /*1760*/  ISETP.NE.AND P4, PT, R2, RZ, P5 ;  /* 0x000000ff0200720c */ /* 0x000fe20002f85270 */
[----:B------:R-:W-:Y:S01]  /*1770*/  IMAD.SHL.U32 R16, R5, 0x40, RZ ;  /* 0x0000004005107824 */ /* 0x000fe200078e00ff */
[----:B------:R-:W-:Y:S01]  /*1780*/  CS2R R12, SRZ ;  /* 0x00000000000c7805 */ /* 0x000fe2000001ff00 */
[----:B------:R-:W-:Y:S01]  /*1790*/  IMAD.MOV.U32 R14, RZ, RZ, RZ ;  /* 0x000000ffff0e7224 */ /* 0x000fe200078e00ff */
[----:B------:R-:W3:Y:S01]  /*17a0*/  LDC R0, c[0x0][0x374] ;  /* 0x0000dd00ff007b82 */ /* 0x000ee20000000800 */
[----:B------:R-:W-:Y:S01]  /*17b0*/  MOV R11, 0x1 ;  /* 0x00000001000b7802 */ /* 0x000fe20000000f00 */
[----:B------:R-:W4:Y:S01]  /*17c0*/  LDCU.64 UR24, c[0x0][0x348] ;  /* 0x00006900ff1877ac */ /* 0x000f220008000a00 */
[----:B------:R-:W-:Y:S01]  /*17d0*/  LOP3.LUT R17, R17, 0x20, RZ, 0xc0, !PT ;  /* 0x0000002011117812 */ /* 0x000fe200078ec0ff */
[----:B------:R-:W-:Y:S01]  /*17e0*/  USEL UR7, UR7, 0x2, UP1 ;  /* 0x0000000207077887 */ /* 0x000fe20008800000 */
[----:B------:R-:W-:Y:S01]  /*17f0*/  UMOV UR13, URZ ;  /* 0x000000ff000d7c82 */ /* 0x000fe20008000000 */
[----:B-1----:R-:W-:-:S04]  /*1800*/  UIADD3 UR4, UPT, UPT, UR15, 0x3f, URZ ;  /* 0x0000003f0f047890 */ /* 0x002fc8000fffe0ff */
[----:B------:R-:W-:-:S04]  /*1810*/  USHF.R.S32.HI UR22, URZ, 0x1f, UR4 ;  /* 0x0000001fff167899 */ /* 0x000fc80008011404 */
[----:B------:R-:W-:Y:S02]  /*1820*/  ULEA.HI UR22, UR22, UR4, URZ, 0x6 ;  /* 0x0000000416167291 */ /* 0x000fe4000f8f30ff */
[----:B------:R-:W-:Y:S02]  /*1830*/  UIADD3 UR4, UPT, UPT, UR15, -0x1, URZ ;  /* 0xffffffff0f047890 */ /* 0x000fe4000fffe0ff */
[----:B------:R-:W-:Y:S02]  /*1840*/  USHF.R.S32.HI UR22, URZ, 0x6, UR22 ;  /* 0x00000006ff167899 */ /* 0x000fe40008011416 */
[----:B------:R-:W-:Y:S02]  /*1850*/  UISETP.GE.U32.AND UP2, UPT, UR4, -0x7f, UPT ;  /* 0xffffff810400788c */ /* 0x000fe4000bf46070 */
[----:B------:R-:W-:Y:S02]  /*1860*/  UISETP.LT.U32.AND UP0, UPT, UR22, 0x11, UPT ;  /* 0x000000111600788c */ /* 0x000fe4000bf01070 */
[----:B------:R-:W-:-:S02]  /*1870*/  UIADD3 UR15, UPT, UPT, UR15, 0x7e, URZ ;  /* 0x0000007e0f0f7890 */ /* 0x000fc4000fffe0ff */
[----:B------:R-:W-:-:S04]  /*1880*/  USEL UR21, UR22, 0x11, UP0 ;  /* 0x0000001116157887 */ /* 0x000fc80008000000 */
[----:B------:R-:W-:Y:S02]  /*1890*/  UIADD3 UR6, UPT, UPT, UR21, -0x1, URZ ;  /* 0xffffffff15067890 */ /* 0x000fe4000fffe0ff */
[----:B------:R-:W-:Y:S02]  /*18a0*/  @UP2 UIADD3 UR6, UPT, UPT, UR21, URZ, URZ ;  /* 0x000000ff15062290 */ /* 0x000fe4000fffe0ff */
[----:B------:R-:W-:Y:S02]  /*18b0*/  UIADD3 UR14, UPT, UPT, UR22, -UR21, URZ ;  /* 0x80000015160e7290 */ /* 0x000fe4000fffe0ff */
[----:B------:R-:W-:Y:S02]  /*18c0*/  UIADD3 UR5, UPT, UPT, UR6, 0x1, URZ ;  /* 0x0000000106057890 */ /* 0x000fe4000fffe0ff */
[----:B--2-4-:R-:W-:-:S12]  /*18d0*/  UIADD3 UR6, UPT, UPT, -UR6, URZ, URZ ;  /* 0x000000ff06067290 */ /* 0x014fd8000fffe1ff */
.L_x_43:
[----:B------:R-:W-:Y:S01]  /*18e0*/  UISETP.NE.AND UP0, UPT, UR39, URZ, UPT ;  /* 0x000000ff2700728c */ /* 0x000fe2000bf05270 */
[----:B------:R-:W1:Y:S08]  /*18f0*/  S2UR UR39, SR_CgaCtaId ;  /* 0x00000000002779c3 */ /* 0x000e700000008800 */
[----:B------:R-:W-:Y:S05]  /*1900*/  BRA.U UP0, `(.L_x_24) ;  /* 0x0000000100347547 */ /* 0x000fea000b800000 */
[----:B------:R-:W2:Y:S01]  /*1910*/  S2R R2, SR_CgaCtaId ;  /* 0x0000000000027919 */ /* 0x000ea20000008800 */
[----:B------:R-:W-:-:S04]  /*1920*/  MOV R5, 0x400 ;  /* 0x0000040000057802 */ /* 0x000fc80000000f00 */
[----:B--2---:R-:W-:Y:S02]  /*1930*/  LEA R2, R2, R5, 0x18 ;  /* 0x0000000502027211 */ /* 0x004fe400078ec0ff */
[----:B------:R-:W-:-:S03]  /*1940*/  SHF.L.U32 R5, R11, 0x1f, RZ ;  /* 0x0000001f0b057819 */ /* 0x000fc600000006ff */
[----:B------:R-:W-:-:S04]  /*1950*/  IMAD R2, R12, 0x8, R2 ;  /* 0x000000080c027824 */ /* 0x000fc800078e0202 */
[----:B------:R-:W2:Y:S02]  /*1960*/  SYNCS.PHASECHK.TRANS64.TRYWAIT P0, [R2+URZ+0x1c0], R5 ;  /* 0x0001c005020075a7 */ /* 0x000ea400080011ff */
[----:B--2---:R-:W-:Y:S05]  /*1970*/  @!P0 BRA `(.L_x_25) ;  /* 0x0000006400f88947 */ /* 0x004fea0003800000 */
.L_x_149:
[----:B------:R-:W-:Y:S01]  /*1980*/  VIADD R12, R12, 0x1 ;  /* 0x000000010c0c7836 */ /* 0x000fe20000000000 */
[----:B------:R2:W-:Y:S04]  /*1990*/  SYNCS.ARRIVE.TRANS64.A1T0 RZ, [R2+URZ+0x1b0], RZ ;  /* 0x0001b0ff02ff79a7 */ /* 0x0005e800081000ff */
[----:B------:R-:W-:-:S04]  /*19a0*/  ISETP.NE.AND P0, PT, R12, 0x2, PT ;  /* 0x000000020c00780c */ /* 0x000fc80003f05270 */
[----:B------:R-:W-:Y:S02]  /*19b0*/  SEL R12, R12, RZ, P0 ;  /* 0x000000ff0c0c7207 */ /* 0x000fe40000000000 */
[----:B--2---:R-:W-:-:S04]  /*19c0*/  SEL R2, RZ, 0x1, P0 ;  /* 0x00000001ff027807 */ /* 0x004fc80000000000 */
[----:B------:R-:W-:-:S07]  /*19d0*/  LOP3.LUT R11, R11, R2, RZ, 0x3c, !PT ;  /* 0x000000020b0b7212 */ /* 0x000fce00078e3cff */
.L_x_24:
[----:B------:R-:W-:Y:S01]  /*19e0*/  UMOV UR4, 0x400 ;  /* 0x0000040000047882 */ /* 0x000fe20000000000 */
[----:B------:R-:W-:Y:S01]  /*19f0*/  SHF.L.U32 R2, R15, 0x1f, RZ ;  /* 0x0000001f0f027819 */ /* 0x000fe200000006ff */
[----:B-1----:R-:W-:Y:S01]  /*1a00*/  ULEA UR4, UR39, UR4, 0x18 ;  /* 0x0000000427047291 */ /* 0x002fe2000f8ec0ff */
[----:B------:R-:W-:Y:S01]  /*1a10*/  R2UR UR35, R16 ;  /* 0x00000000102372ca */ /* 0x000fe200000e0000 */
[----:B------:R-:W-:Y:S01]  /*1a20*/  UISETP.GE.U32.AND UP0, UPT, UR15, 0x7f, UPT ;  /* 0x0000007f0f00788c */ /* 0x000fe2000bf06070 */
[----:B------:R-:W-:Y:S01]  /*1a30*/  R2UR UR11, R17 ;  /* 0x00000000110b72ca */ /* 0x000fe200000e0000 */
[----:B------:R-:W-:Y:S01]  /*1a40*/  ULEA UR8, UR13, UR4, 0x3 ;  /* 0x000000040d087291 */ /* 0x000fe2000f8e18ff */
[----:B------:R-:W-:-:S08]  /*1a50*/  UMOV UR23, URZ ;  /* 0x000000ff00177c82 */ /* 0x000fd00008000000 */
[----:B------:R1:W2:Y:S01]  /*1a60*/  SYNCS.PHASECHK.TRANS64.TRYWAIT P0, [UR8+0x88], R2 ;  /* 0x00008802ff0075a7 */ /* 0x0002a20008001108 */
[----:B------:R-:W-:-:S13]  /*1a70*/  R2UR UR8, R4 ;  /* 0x00000000040872ca */ /* 0x000fda00000e0000 */
[----:B------:R-:W-:Y:S01]  /*1a80*/  ULEA UR11, UR8, UR11, 0x6 ;  /* 0x0000000b080b7291 */ /* 0x000fe2000f8e30ff */
[----:B-1----:R-:W-:-:S05]  /*1a90*/  LEA.HI R2, R3, R3, RZ, 0x1 ;  /* 0x0000000303027211 */ /* 0x002fca00078f08ff */
[----:B------:R-:W-:-:S05]  /*1aa0*/  IMAD.SHL.U32 R2, R2, 0x40, RZ ;  /* 0x0000004002027824 */ /* 0x000fca00078e00ff */
[----:B------:R-:W-:-:S04]  /*1ab0*/  LOP3.LUT R2, R2, 0xffffff80, RZ, 0xc0, !PT ;  /* 0xffffff8002027812 */ /* 0x000fc800078ec0ff */
[----:B------:R-:W-:-:S13]  /*1ac0*/  R2UR UR9, R2 ;  /* 0x00000000020972ca */ /* 0x000fda00000e0000 */
[----:B------:R-:W-:Y:S01]  /*1ad0*/  ULOP3.LUT UR35, UR9, 0x40, UR35, 0xf8, !UPT ;  /* 0x0000004009237892 */ /* 0x000fe2000f8ef823 */
[----:B------:R-:W-:Y:S11]  /*1ae0*/  BRA.U !UP0, `(.L_x_26) ;  /* 0x0000000108c07547 */ /* 0x000ff6000b800000 */
[----:B------:R-:W-:Y:S01]  /*1af0*/  UMOV UR16, UR6 ;  /* 0x0000000600107c82 */ /* 0x000fe20008000000 */
[----:B------:R-:W-:Y:S01]  /*1b00*/  UMOV UR17, UR13 ;  /* 0x0000000d00117c82 */ /* 0x000fe20008000000 */
[----:B------:R-:W-:-:S05]  /*1b10*/  UMOV UR34, URZ ;  /* 0x000000ff00227c82 */ /* 0x000fca0008000000 */
.L_x_32:
[----:B------:R-:W-:Y:S01]  /*1b20*/  ULEA UR33, UR17, UR4, 0x3 ;  /* 0x0000000411217291 */ /* 0x000fe2000f8e18ff */
[----:B------:R-:W-:Y:S01]  /*1b30*/  @P5 MOV R3, 0x6000 ;  /* 0x0000600000035802 */ /* 0x000fe20000000f00 */
[----:B-12-4-:R-:W-:Y:S10]  /*1b40*/  @P0 BRA `(.L_x_27) ;  /* 0x00000000000c0947 */ /* 0x016ff40003800000 */
[----:B------:R-:W-:-:S04]  /*1b50*/  SHF.L.U32 R4, R15, 0x1f, RZ ;  /* 0x0000001f0f047819 */ /* 0x000fc800000006ff */
[----:B------:R-:W1:Y:S02]  /*1b60*/  SYNCS.PHASECHK.TRANS64.TRYWAIT P0, [UR33+0x88], R4 ;  /* 0x00008804ff0075a7 */ /* 0x000e640008001121 */
[----:B-1----:R-:W-:Y:S05]  /*1b70*/  @!P0 BRA `(.L_x_28) ;  /* 0x00000064008c8947 */ /* 0x002fea0003800000 */
.L_x_27:
[----:B------:R2:W-:Y:S01]  /*1b80*/  @P5 SYNCS.ARRIVE.TRANS64 RZ, [UR33], R3 ;  /* 0x00000003ffff59a7 */ /* 0x0005e20008000021 */
[----:B------:R-:W-:Y:S02]  /*1b90*/  ULOP3.LUT UR8, UR7, 0x2, URZ, 0xfc, !UPT ;  /* 0x0000000207087892 */ /* 0x000fe4000f8efcff */
[----:B------:R-:W-:Y:S02]  /*1ba0*/  UIADD3 UR16, UPT, UPT, UR16, 0x1, URZ ;  /* 0x0000000110107890 */ /* 0x000fe4000fffe0ff */
[----:B------:R-:W-:Y:S02]  /*1bb0*/  UISETP.NE.AND UP0, UPT, UR8, 0x2, UPT ;  /* 0x000000020800788c */ /* 0x000fe4000bf05270 */
[----:B------:R-:W-:-:S07]  /*1bc0*/  UISETP.NE.AND UP2, UPT, UR16, 0x1, UPT ;  /* 0x000000011000788c */ /* 0x000fce000bf45270 */
[----:B------:R-:W-:Y:S05]  /*1bd0*/  BRA.U UP0, `(.L_x_29) ;  /* 0x0000000100047547 */ /* 0x000fea000b800000 */
[----:B------:R-:W-:Y:S05]  /*1be0*/  BPT.TRAP 0x1 ;  /* 0x000000040000795c */ /* 0x000fea0000300000 */
.L_x_29:
[----:B------:R-:W-:Y:S04]  /*1bf0*/  BSSY.RECONVERGENT B0, `(.L_x_30) ;  /* 0x0000003000007945 */ /* 0x000fe80003800200 */
[----:B------:R-:W-:Y:S05]  /*1c00*/  @!P4 BRA `(.L_x_31) ;  /* 0x000000000004c947 */ /* 0x000fea0003800000 */
[----:B------:R-:W-:Y:S05]  /*1c10*/  BPT.TRAP 0x1 ;  /* 0x000000040000795c */ /* 0x000fea0000300000 */
.L_x_31:
[----:B------:R-:W-:Y:S05]  /*1c20*/  BSYNC.RECONVERGENT B0 ;  /* 0x0000000000007941 */ /* 0x000fea0003800200 */
.L_x_30:
[----:B------:R-:W-:Y:S02]  /*1c30*/  UIADD3 UR13, UPT, UPT, UR17, 0x1, URZ ;  /* 0x00000001110d7890 */ /* 0x000fe4000fffe0ff */
[----:B------:R-:W-:Y:S02]  /*1c40*/  ULEA UR32, UR17, UR4, 0xd ;  /* 0x0000000411207291 */ /* 0x000fe4000f8e68ff */
[----:B------:R-:W-:Y:S02]  /*1c50*/  UISETP.NE.AND UP0, UPT, UR13, 0x11, UPT ;  /* 0x000000110d00788c */ /* 0x000fe4000bf05270 */
[----:B------:R-:W-:Y:S02]  /*1c60*/  UIADD3 UR28, UP1, UPT, UR24, 0x80, URZ ;  /* 0x00000080181c7890 */ /* 0x000fe4000ff3e0ff */
[----:B------:R-:W-:Y:S02]  /*1c70*/  USEL UR9, URZ, 0x1, UP0 ;  /* 0x00000001ff097887 */ /* 0x000fe40008000000 */
[----:B------:R-:W-:-:S02]  /*1c80*/  USEL UR13, UR13, URZ, UP0 ;  /* 0x000000ff0d0d7287 */ /* 0x000fc40008000000 */
[----:B------:R-:W-:Y:S02]  /*1c90*/  UIADD3 UR26, UP0, UPT, UR24, 0x180, URZ ;  /* 0x00000180181a7890 */ /* 0x000fe4000ff1e0ff */
[----:B------:R-:W-:Y:S01]  /*1ca0*/  ULEA UR8, UR13, UR4, 0x3 ;  /* 0x000000040d087291 */ /* 0x000fe2000f8e18ff */
[----:B------:R-:W-:Y:S01]  /*1cb0*/  LOP3.LUT R15, R15, UR9, RZ, 0x3c, !PT ;  /* 0x000000090f0f7c12 */ /* 0x000fe2000f8e3cff */
[----:B------:R-:W-:Y:S02]  /*1cc0*/  ULOP3.LUT UR33, UR33, 0xfefffff8, URZ, 0xc0, !UPT ;  /* 0xfefffff821217892 */ /* 0x000fe4000f8ec0ff */
[----:B------:R-:W-:Y:S01]  /*1cd0*/  UIADD3.X UR29, UPT, UPT, URZ, UR25, URZ, UP1, !UPT ;  /* 0x00000019ff1d7290 */ /* 0x000fe20008ffe4ff */
[----:B-1----:R-:W-:Y:S01]  /*1ce0*/  SHF.L.U32 R2, R15, 0x1f, RZ ;  /* 0x0000001f0f027819 */ /* 0x002fe200000006ff */
[----:B------:R-:W-:Y:S02]  /*1cf0*/  UIADD3 UR32, UPT, UPT, UR32, 0x3400, URZ ;  /* 0x0000340020207890 */ /* 0x000fe4000fffe0ff */
[----:B------:R-:W-:Y:S01]  /*1d00*/  UIADD3.X UR27, UPT, UPT, URZ, UR25, URZ, UP0, !UPT ;  /* 0x00000019ff1b7290 */ /* 0x000fe200087fe4ff */
[----:B------:R1:W4:Y:S01]  /*1d10*/  SYNCS.PHASECHK.TRANS64.TRYWAIT P0, [UR8+0x88], R2 ;  /* 0x00008802ff0075a7 */ /* 0x0003220008001108 */
[----:B------:R-:W-:Y:S01]  /*1d20*/  ULEA UR8, UR17, UR4, 0xc ;  /* 0x0000000411087291 */ /* 0x000fe2000f8e60ff */
[----:B------:R-:W-:Y:S01]  /*1d30*/  UMOV UR18, 0x0 ;  /* 0x0000000000127882 */ /* 0x000fe20000000000 */
[----:B------:R-:W-:-:S02]  /*1d40*/  UMOV UR19, 0x10000000 ;  /* 0x1000000000137882 */ /* 0x000fc40000000000 */
[----:B------:R-:W-:Y:S01]  /*1d50*/  UIADD3 UR8, UPT, UPT, UR8, 0x25400, URZ ;  /* 0x0002540008087890 */ /* 0x000fe2000fffe0ff */
[----:B------:R2:W-:Y:S01]  /*1d60*/  UTMALDG.3D.2CTA [UR32], [UR28], desc[UR18] ;  /* 0x000012201c0075b4 */ /* 0x0005e20008211000 */
[----:B------:R-:W-:Y:S01]  /*1d70*/  UMOV UR10, UR34 ;  /* 0x00000022000a7c82 */ /* 0x000fe20008000000 */
[----:B------:R-:W-:Y:S01]  /*1d80*/  UMOV UR12, UR36 ;  /* 0x00000024000c7c82 */ /* 0x000fe20008000000 */
[----:B------:R-:W-:Y:S01]  /*1d90*/  UMOV UR9, UR33 ;  /* 0x0000002100097c82 */ /* 0x000fe20008000000 */
[----:B------:R-:W-:Y:S01]  /*1da0*/  UMOV UR23, UR5 ;  /* 0x0000000500177c82 */ /* 0x000fe20008000000 */
[----:B------:R-:W-:-:S03]  /*1db0*/  UMOV UR17, UR13 ;  /* 0x0000000d00117c82 */ /* 0x000fc60008000000 */
[----:B------:R1:W-:Y:S01]  /*1dc0*/  UTMALDG.3D.2CTA [UR8], [UR26], desc[UR18] ;  /* 0x000012081a0075b4 */ /* 0x0003e20008211000 */
[----:B--2---:R-:W-:Y:S01]  /*1dd0*/  UIADD3 UR34, UPT, UPT, UR34, 0x40, URZ ;  /* 0x0000004022227890 */ /* 0x004fe2000fffe0ff */
[----:B------:R-:W-:Y:S11]  /*1de0*/  BRA.U UP2, `(.L_x_32) ;  /* 0xfffffffd024c7547 */ /* 0x000ff6000b83ffff */
.L_x_26:
[----:B--2-4-:R-:W-:Y:S01]  /*1df0*/  PLOP3.LUT P0, PT, PT, PT, UP5, 0x80, 0x8 ;  /* 0x000000000008781c */ /* 0x014fe20003f0f058 */
[----:B-1----:R-:W-:Y:S01]  /*1e00*/  ULEA UR8, UR13, UR4, 0x3 ;  /* 0x000000040d087291 */ /* 0x002fe2000f8e18ff */
[----:B------:R-:W-:Y:S01]  /*1e10*/  SHF.L.U32 R2, R15, 0x1f, RZ ;  /* 0x0000001f0f027819 */ /* 0x000fe200000006ff */
[----:B------:R-:W-:-:S10]  /*1e20*/  UISETP.GT.AND UP0, UPT, UR22, UR21, UPT ;  /* 0x000000151600728c */ /* 0x000fd4000bf04270 */
[----:B------:R-:W-:Y:S01]  /*1e30*/  @!P0 SYNCS.ARRIVE.TRANS64.A1T0 RZ, [UR4+0x148], RZ ;  /* 0x000148ffffff89a7 */ /* 0x000fe20008100004 */
[----:B------:R1:W2:Y:S01]  /*1e40*/  SYNCS.PHASECHK.TRANS64.TRYWAIT P0, [UR8+0x88], R2 ;  /* 0x00008802ff0075a7 */ /* 0x0002a20008001108 */
[----:B------:R-:W-:Y:S05]  /*1e50*/  BRA.U !UP0, `(.L_x_33) ;  /* 0x0000000108c07547 */ /* 0x000fea000b800000 */
[----:B------:R-:W-:Y:S01]  /*1e60*/  UIADD3 UR26, UPT, UPT, UR14, UR23, URZ ;  /* 0x000000170e1a7290 */ /* 0x000fe2000fffe0ff */
[----:B------:R-:W-:-:S11]  /*1e70*/  UMOV UR27, UR13 ;  /* 0x0000000d001b7c82 */ /* 0x000fd60008000000 */
.L_x_39:
[----:B------:R-:W-:Y:S01]  /*1e80*/  ULEA UR17, UR27, UR4, 0x3 ;  /* 0x000000041b117291 */ /* 0x000fe2000f8e18ff */
[----:B--2---:R-:W-:Y:S01]  /*1e90*/  @P5 MOV R3, 0x6000 ;  /* 0x0000600000035802 */ /* 0x004fe20000000f00 */
[----:B-12---:R-:W-:Y:S10]  /*1ea0*/  @P0 BRA `(.L_x_34) ;  /* 0x00000000000c0947 */ /* 0x006ff40003800000 */
[----:B------:R-:W-:-:S04]  /*1eb0*/  SHF.L.U32 R4, R15, 0x1f, RZ ;  /* 0x0000001f0f047819 */ /* 0x000fc800000006ff */
[----:B------:R-:W2:Y:S02]  /*1ec0*/  SYNCS.PHASECHK.TRANS64.TRYWAIT P0, [UR17+0x88], R4 ;  /* 0x00008804ff0075a7 */ /* 0x000ea40008001111 */
[----:B--2---:R-:W-:Y:S05]  /*1ed0*/  @!P0 BRA `(.L_x_35) ;  /* 0x0000006000cc8947 */ /* 0x004fea0003800000 */
.L_x_34:
[----:B------:R2:W-:Y:S01]  /*1ee0*/  @P5 SYNCS.ARRIVE.TRANS64 RZ, [UR17], R3 ;  /* 0x00000003ffff59a7 */ /* 0x0005e20008000011 */
[----:B------:R-:W-:-:S04]  /*1ef0*/  ULOP3.LUT UR8, UR7, 0x2, URZ, 0xfc, !UPT ;  /* 0x0000000207087892 */ /* 0x000fc8000f8efcff */
[----:B------:R-:W-:-:S09]  /*1f00*/  UISETP.NE.AND UP0, UPT, UR8, 0x2, UPT ;  /* 0x000000020800788c */ /* 0x000fd2000bf05270 */
[----:B------:R-:W-:Y:S05]  /*1f10*/  BRA.U UP0, `(.L_x_36) ;  /* 0x0000000100047547 */ /* 0x000fea000b800000 */
[----:B------:R-:W-:Y:S05]  /*1f20*/  BPT.TRAP 0x1 ;  /* 0x000000040000795c */ /* 0x000fea0000300000 */
.L_x_36:
[----:B------:R-:W-:Y:S04]  /*1f30*/  BSSY.RECONVERGENT B0, `(.L_x_37) ;  /* 0x0000003000007945 */ /* 0x000fe80003800200 */
[----:B------:R-:W-:Y:S05]  /*1f40*/  @!P4 BRA `(.L_x_38) ;  /* 0x000000000004c947 */ /* 0x000fea0003800000 */
[----:B------:R-:W-:Y:S05]  /*1f50*/  BPT.TRAP 0x1 ;  /* 0x000000040000795c */ /* 0x000fea0000300000 */
.L_x_38:
[----:B------:R-:W-:Y:S05]  /*1f60*/  BSYNC.RECONVERGENT B0 ;  /* 0x0000000000007941 */ /* 0x000fea0003800200 */
.L_x_37:
        /* <DEDUP_REMOVED lines=9> */
[----:B------:R-:W-:Y:S02]  /*2000*/  USHF.L.U32 UR18, UR23, 0x6, URZ ;  /* 0x0000000617127899 */ /* 0x000fe400080006ff */
[----:B------:R-:W-:Y:S01]  /*2010*/  ULOP3.LUT UR17, UR17, 0xfefffff8, URZ, 0xc0, !UPT ;  /* 0xfefffff811117892 */ /* 0x000fe2000f8ec0ff */
[----:B-1----:R-:W-:Y:S01]  /*2020*/  SHF.L.U32 R2, R15, 0x1f, RZ ;  /* 0x0000001f0f027819 */ /* 0x002fe200000006ff */
[----:B------:R-:W-:Y:S02]  /*2030*/  UIADD3 UR16, UPT, UPT, UR16, 0x3400, URZ ;  /* 0x0000340010107890 */ /* 0x000fe4000fffe0ff */
[----:B------:R-:W-:Y:S01]  /*2040*/  UIADD3.X UR33, UPT, UPT, URZ, UR25, URZ, UP1, !UPT ;  /* 0x00000019ff217290 */ /* 0x000fe20008ffe4ff */
[----:B------:R4:W1:Y:S01]  /*2050*/  SYNCS.PHASECHK.TRANS64.TRYWAIT P0, [UR8+0x88], R2 ;  /* 0x00008802ff0075a7 */ /* 0x0008620008001108 */
[----:B------:R-:W-:-:S02]  /*2060*/  ULEA UR8, UR27, UR4, 0xc ;  /* 0x000000041b087291 */ /* 0x000fc4000f8e60ff */
[----:B------:R-:W-:Y:S02]  /*2070*/  UIADD3.X UR31, UPT, UPT, URZ, UR25, URZ, UP0, !UPT ;  /* 0x00000019ff1f7290 */ /* 0x000fe400087fe4ff */
[----:B------:R-:W-:Y:S01]  /*2080*/  UIADD3 UR8, UPT, UPT, UR8, 0x25400, URZ ;  /* 0x0002540008087890 */ /* 0x000fe2000fffe0ff */
[----:B------:R-:W-:Y:S01]  /*2090*/  UMOV UR28, 0x0 ;  /* 0x00000000001c7882 */ /* 0x000fe20000000000 */
[----:B------:R-:W-:Y:S01]  /*20a0*/  UMOV UR29, 0x10000000 ;  /* 0x10000000001d7882 */ /* 0x000fe20000000000 */
[----:B------:R-:W-:Y:S01]  /*20b0*/  UMOV UR19, UR35 ;  /* 0x0000002300137c82 */ /* 0x000fe20008000000 */
[----:B------:R-:W-:Y:S01]  /*20c0*/  UMOV UR20, UR36 ;  /* 0x0000002400147c82 */ /* 0x000fe20008000000 */
[----:B------:R-:W-:Y:S01]  /*20d0*/  UMOV UR12, UR36 ;  /* 0x00000024000c7c82 */ /* 0x000fe20008000000 */
[----:B------:R-:W-:Y:S01]  /*20e0*/  UMOV UR9, UR17 ;  /* 0x0000001100097c82 */ /* 0x000fe20008000000 */
[----:B------:R-:W-:Y:S01]  /*20f0*/  UMOV UR10, UR18 ;  /* 0x00000012000a7c82 */ /* 0x000fe20008000000 */
[----:B------:R4:W-:Y:S01]  /*2100*/  UTMALDG.3D.2CTA [UR16], [UR32], desc[UR28] ;  /* 0x00001c10200075b4 */ /* 0x0009e20008211000 */
[----:B------:R-:W-:Y:S01]  /*2110*/  UIADD3 UR23, UPT, UPT, UR23, 0x1, URZ ;  /* 0x0000000117177890 */ /* 0x000fe2000fffe0ff */
[----:B------:R-:W-:-:S03]  /*2120*/  UMOV UR27, UR13 ;  /* 0x0000000d001b7c82 */ /* 0x000fc60008000000 */
[----:B------:R-:W-:Y:S01]  /*2130*/  UISETP.NE.AND UP0, UPT, UR23, UR26, UPT ;  /* 0x0000001a1700728c */ /* 0x000fe2000bf05270 */
[----:B------:R4:W-:Y:S08]  /*2140*/  UTMALDG.3D.2CTA [UR8], [UR30], desc[UR28] ;  /* 0x00001c081e0075b4 */ /* 0x0009f00008211000 */
[----:B----4-:R-:W-:Y:S05]  /*2150*/  BRA.U UP0, `(.L_x_39) ;  /* 0xfffffffd00487547 */ /* 0x010fea000b83ffff */
.L_x_33:
[C---:B-1----:R-:W-:Y:S01]  /*2160*/  LEA R2, R14.reuse, UR4, 0x3 ;  /* 0x000000040e027c11 */ /* 0x042fe2000f8e18ff */
[----:B------:R-:W-:Y:S01]  /*2170*/  NOP ;  /* 0x0000000000007918 */ /* 0x000fe20000000000 */
[----:B--2---:R-:W-:Y:S02]  /*2180*/  SHF.L.U32 R3, R13, 0x1f, RZ ;  /* 0x0000001f0d037819 */ /* 0x004fe400000006ff */
[----:B------:R-:W-:Y:S02]  /*2190*/  LEA R4, R14, UR4, 0x4 ;  /* 0x000000040e047c11 */ /* 0x000fe4000f8e20ff */
[----:B------:R-:W1:Y:S02]  /*21a0*/  SYNCS.PHASECHK.TRANS64.TRYWAIT P0, [R2+URZ+0x150], R3 ;  /* 0x00015003020075a7 */ /* 0x000e6400080011ff */
[----:B-1----:R-:W-:Y:S05]  /*21b0*/  @!P0 BRA `(.L_x_40) ;  /* 0x00000060002c8947 */ /* 0x002fea0003800000 */
.L_x_152:
[----:B------:R-:W2:Y:S01]  /*21c0*/  LDS.128 R4, [R4+0x1e0] ;  /* 0x0001e00004047984 */ /* 0x000ea20000000c00 */
[----:B------:R-:W-:Y:S01]  /*21d0*/  ISETP.GE.AND P0, PT, R26, 0x1, PT ;  /* 0x000000011a00780c */ /* 0x000fe20003f06270 */
[----:B-1----:R-:W-:Y:S01]  /*21e0*/  VIADD R2, R2, 0x160 ;  /* 0x0000016002027836 */ /* 0x002fe20000000000 */
[----:B------:R-:W-:Y:S01]  /*21f0*/  @!PT LDS RZ, [RZ] ;  /* 0x00000000fffff984 */ /* 0x000fe20000000800 */
[----:B------:R-:W-:Y:S01]  /*2200*/  @!PT LDS RZ, [RZ] ;  /* 0x00000000fffff984 */ /* 0x000fe20000000800 */
[----:B------:R-:W-:Y:S01]  /*2210*/  @!PT LDS RZ, [RZ] ;  /* 0x00000000fffff984 */ /* 0x000fe20000000800 */
[----:B------:R-:W-:Y:S01]  /*2220*/  @!PT LDS RZ, [RZ] ;  /* 0x00000000fffff984 */ /* 0x000fe20000000800 */
[----:B------:R1:W-:Y:S06]  /*2230*/  MEMBAR.ALL.CTA ;  /* 0x0000000000007992 */ /* 0x0003ec0000008000 */
[----:B-1----:R-:W1:Y:S01]  /*2240*/  FENCE.VIEW.ASYNC.S ;  /* 0x00000000000073c6 */ /* 0x002e620000000000 */
[----:B------:R-:W-:-:S04]  /*2250*/  PRMT R2, RZ, 0x654, R2 ;  /* 0x00000654ff027816 */ /* 0x000fc80000000002 */
[----:B-1----:R1:W-:Y:S01]  /*2260*/  SYNCS.ARRIVE.TRANS64.RED.A1T0 RZ, [R2+URZ], RZ ;  /* 0x000000ff02ff79a7 */ /* 0x0023e200081004ff */
[----:B--2---:R-:W-:-:S13]  /*2270*/  LOP3.LUT P2, RZ, R6, 0x1, RZ, 0xc0, !PT ;  /* 0x0000000106ff7812 */ /* 0x004fda000784c0ff */
[----:B------:R-:W-:Y:S01]  /*2280*/  @P2 SHF.R.U32.HI R3, RZ, 0x10, R5 ;  /* 0x00000010ff032819 */ /* 0x000fe20000011605 */
[----:B------:R-:W-:Y:S01]  /*2290*/  VOTEU.ANY UP0, P2 ;  /* 0x0000000000ff7886 */ /* 0x000fe20001000100 */
[----:B------:R-:W-:Y:S02]  /*22a0*/  @P2 MOV R10, R4 ;  /* 0x00000004000a2202 */ /* 0x000fe40000000f00 */
[----:B------:R-:W-:Y:S02]  /*22b0*/  @P2 R2UR.BROADCAST UR8, R3 ;  /* 0x00000000030822ca */ /* 0x000fe400008e0000 */
[----:B------:R-:W-:-:S11]  /*22c0*/  @P2 LOP3.LUT R9, R5, 0xffff, RZ, 0xc0, !PT ;  /* 0x0000ffff05092812 */ /* 0x000fd600078ec0ff */
[----:B------:R-:W-:Y:S01]  /*22d0*/  @UP0 UMOV UR36, UR8 ;  /* 0x0000000800240c82 */ /* 0x000fe20008000000 */
[----:B-1----:R-:W-:Y:S05]  /*22e0*/  @!P0 BRA `(.L_x_41) ;  /* 0x0000000000b88947 */ /* 0x002fea0003800000 */
[----:B------:R-:W3:Y:S01]  /*22f0*/  LDC.64 R4, c[0x0][0xb18] ;  /* 0x0002c600ff047b82 */ /* 0x000ee20000000a00 */
[----:B------:R-:W-:-:S07]  /*2300*/  ISETP.NE.AND P3, PT, R26, 0x1, PT ;  /* 0x000000011a00780c */ /* 0x000fce0003f65270 */
[----:B------:R-:W1:Y:S08]  /*2310*/  LDC.64 R6, c[0x0][0xb10] ;  /* 0x0002c400ff067b82 */ /* 0x000e700000000a00 */
[----:B------:R-:W2:Y:S08]  /*2320*/  LDC R18, c[0x0][0xb20] ;  /* 0x0002c800ff127b82 */ /* 0x000eb00000000800 */
[----:B------:R-:W4:Y:S01]  /*2330*/  LDC R19, c[0x0][0xb0c] ;  /* 0x0002c300ff137b82 */ /* 0x000f220000000800 */
[----:B---3--:R-:W-:Y:S01]  /*2340*/  IMAD.HI.U32 R21, R0, R5, RZ ;  /* 0x0000000500157227 */ /* 0x008fe200078e00ff */
[----:B------:R-:W-:-:S03]  /*2350*/  ISETP.NE.AND P0, PT, R4, 0x1, PT ;  /* 0x000000010400780c */ /* 0x000fc60003f05270 */
[----:B------:R-:W-:-:S03]  /*2360*/  IMAD.HI.U32 R5, R9, R5, RZ ;  /* 0x0000000509057227 */ /* 0x000fc600078e00ff */
[----:B------:R-:W3:Y:S01]  /*2370*/  LDC.64 R2, c[0x0][0xb28] ;  /* 0x0002ca00ff027b82 */ /* 0x000ee20000000a00 */
[----:B-1----:R-:W-:-:S04]  /*2380*/  IMAD.HI.U32 R22, R8, R6, RZ ;  /* 0x0000000608167227 */ /* 0x002fc800078e00ff */
[----:B------:R-:W-:Y:S01]  /*2390*/  IMAD.HI.U32 R23, R10, R6, RZ ;  /* 0x000000060a177227 */ /* 0x000fe200078e00ff */
[----:B------:R-:W-:Y:S02]  /*23a0*/  SHF.R.U32.HI R22, RZ, R7, R22 ;  /* 0x00000007ff167219 */ /* 0x000fe40000011616 */
[-C--:B--2---:R-:W-:Y:S02]  /*23b0*/  SHF.R.U32.HI R21, RZ, R18.reuse, R21 ;  /* 0x00000012ff157219 */ /* 0x084fe40000011615 */
[----:B------:R-:W-:Y:S02]  /*23c0*/  SHF.R.U32.HI R5, RZ, R18, R5 ;  /* 0x00000012ff057219 */ /* 0x000fe40000011605 */
[----:B------:R-:W-:Y:S02]  /*23d0*/  SEL R21, R0, R21, !P0 ;  /* 0x0000001500157207 */ /* 0x000fe40004000000 */
[----:B------:R-:W-:Y:S02]  /*23e0*/  SHF.R.U32.HI R23, RZ, R7, R23 ;  /* 0x00000007ff177219 */ /* 0x000fe40000011617 */
[----:B----4-:R-:W-:-:S02]  /*23f0*/  ISETP.NE.AND P1, PT, R19, 0x1, PT ;  /* 0x000000011300780c */ /* 0x010fc40003f25270 */
[----:B------:R-:W-:Y:S02]  /*2400*/  SEL R5, R9, R5, !P0 ;  /* 0x0000000509057207 */ /* 0x000fe40004000000 */
[----:B------:R-:W-:Y:S02]  /*2410*/  SEL R22, R8, R22, !P1 ;  /* 0x0000001608167207 */ /* 0x000fe40004800000 */
[----:B------:R-:W-:Y:S01]  /*2420*/  SEL R23, R10, R23, !P1 ;  /* 0x000000170a177207 */ /* 0x000fe20004800000 */
[----:B---3--:R-:W-:-:S04]  /*2430*/  IMAD.HI.U32 R20, R21, R2, RZ ;  /* 0x0000000215147227 */ /* 0x008fc800078e00ff */
        /* <DEDUP_REMOVED lines=10> */
[----:B------:R-:W-:-:S04]  /*24e0*/  @!P0 IMAD.HI.U32 R7, R23, R2, RZ ;  /* 0x0000000217078227 */ /* 0x000fc800078e00ff */
[----:B------:R-:W-:Y:S01]  /*24f0*/  IMAD.MOV R2, RZ, RZ, -R6 ;  /* 0x000000ffff027224 */ /* 0x000fe200078e0a06 */
[----:B------:R-:W-:Y:S02]  /*2500*/  @!P0 SHF.R.U32.HI R3, RZ, R3, R7 ;  /* 0x00000003ff038219 */ /* 0x000fe40000011607 */
[----:B------:R-:W-:Y:S01]  /*2510*/  IADD3 R7, PT, PT, -R5, RZ, RZ ;  /* 0x000000ff05077210 */ /* 0x000fe20007ffe1ff */
[----:B------:R-:W-:Y:S01]  /*2520*/  IMAD R2, R26, R2, R5 ;  /* 0x000000021a027224 */ /* 0x000fe200078e0205 */
        /* <DEDUP_REMOVED lines=10> */
.L_x_41:
[----:B------:R-:W1:Y:S02]  /*25d0*/  LDCU UR8, c[0x0][0xb30] ;  /* 0x00016600ff0877ac */ /* 0x000e640008000800 */
[----:B-1----:R-:W-:-:S09]  /*25e0*/  UISETP.NE.AND UP0, UPT, UR8, 0x1, UPT ;  /* 0x000000010800788c */ /* 0x002fd2000bf05270 */
[----:B------:R-:W-:Y:S05]  /*25f0*/  BRA.U UP0, `(.L_x_42) ;  /* 0x0000000100407547 */ /* 0x000fea000b800000 */
[----:B------:R-:W1:Y:S08]  /*2600*/  LDC.64 R4, c[0x0][0xb10] ;  /* 0x0002c400ff047b82 */ /* 0x000e700000000a00 */
[----:B------:R-:W2:Y:S08]  /*2610*/  LDC.64 R2, c[0x0][0xb18] ;  /* 0x0002c600ff027b82 */ /* 0x000eb00000000a00 */
[----:B------:R-:W4:Y:S08]  /*2620*/  LDC R6, c[0x0][0xb20] ;  /* 0x0002c800ff067b82 */ /* 0x000f300000000800 */
[----:B------:R-:W3:Y:S01]  /*2630*/  LDC R7, c[0x0][0xb0c] ;  /* 0x0002c300ff077b82 */ /* 0x000ee20000000800 */
[----:B-1----:R-:W-:-:S05]  /*2640*/  IMAD.HI.U32 R4, R10, R4, RZ ;  /* 0x000000040a047227 */ /* 0x002fca00078e00ff */
[----:B------:R-:W-:Y:S01]  /*2650*/  SHF.R.U32.HI R4, RZ, R5, R4 ;  /* 0x00000005ff047219 */ /* 0x000fe20000011604 */
[----:B--2---:R-:W-:Y:S01]  /*2660*/  IMAD.HI.U32 R3, R9, R3, RZ ;  /* 0x0000000309037227 */ /* 0x004fe200078e00ff */
[----:B------:R-:W-:-:S04]  /*2670*/  ISETP.NE.AND P0, PT, R2, 0x1, PT ;  /* 0x000000010200780c */ /* 0x000fc80003f05270 */
[----:B----4-:R-:W-:-:S04]  /*2680*/  SHF.R.U32.HI R3, RZ, R6, R3 ;  /* 0x00000006ff037219 */ /* 0x010fc80000011603 */
[----:B------:R-:W-:Y:S02]  /*2690*/  SEL R3, R9, R3, !P0 ;  /* 0x0000000309037207 */ /* 0x000fe40004000000 */
[----:B---3--:R-:W-:-:S04]  /*26a0*/  ISETP.NE.AND P1, PT, R7, 0x1, PT ;  /* 0x000000010700780c */ /* 0x008fc80003f25270 */
[----:B------:R-:W-:-:S05]  /*26b0*/  SEL R4, R10, R4, !P1 ;  /* 0x000000040a047207 */ /* 0x000fca0004800000 */
[----:B------:R-:W-:Y:S02]  /*26c0*/  IMAD.IADD R5, R3, 0x1, -R4 ;  /* 0x0000000103057824 */ /* 0x000fe400078e0a04 */
[----:B------:R-:W-:Y:S02]  /*26d0*/  IMAD.IADD R3, R4, 0x1, -R3 ;  /* 0x0000000104037824 */ /* 0x000fe400078e0a03 */
[----:B------:R-:W-:Y:S02]  /*26e0*/  IMAD R10, R5, R7, R10 ;  /* 0x00000007050a7224 */ /* 0x000fe400078e020a */
[----:B------:R-:W-:-:S07]  /*26f0*/  IMAD R9, R3, R2, R9 ;  /* 0x0000000203097224 */ /* 0x000fce00078e0209 */
.L_x_42:
[----:B------:R-:W-:Y:S01]  /*2700*/  VIADD R14, R14, 0x1 ;  /* 0x000000010e0e7836 */ /* 0x000fe20000000000 */
[----:B------:R-:W-:Y:S01]  /*2710*/  UPLOP3.LUT UP5, UPT, UPT, UPT, UPT, 0x80, 0x8 ;  /* 0x000000000008789c */ /* 0x000fe20003faf070 */
[----:B------:R-:W-:Y:S02]  /*2720*/  IMAD.IADD R3, R10, 0x1, R61 ;  /* 0x000000010a037824 */ /* 0x000fe400078e023d */
[----:B------:R-:W-:Y:S01]  /*2730*/  IMAD.IADD R4, R9, 0x1, R60 ;  /* 0x0000000109047824 */ /* 0x000fe200078e023c */
[----:B------:R-:W-:-:S04]  /*2740*/  ISETP.NE.AND P0, PT, R14, 0x2, PT ;  /* 0x000000020e00780c */ /* 0x000fc80003f05270 */
[----:B------:R-:W-:Y:S02]  /*2750*/  SEL R2, RZ, 0x1, P0 ;  /* 0x00000001ff027807 */ /* 0x000fe40000000000 */
[----:B------:R-:W-:Y:S02]  /*2760*/  SEL R14, R14, RZ, P0 ;  /* 0x000000ff0e0e7207 */ /* 0x000fe40000000000 */
[----:B------:R-:W-:Y:S01]  /*2770*/  LOP3.LUT R13, R13, R2, RZ, 0x3c, !PT ;  /* 0x000000020d0d7212 */ /* 0x000fe200078e3cff */
[----:B------:R-:W-:Y:S06]  /*2780*/  @P2 BRA `(.L_x_43) ;  /* 0xfffffff000542947 */ /* 0x000fec000383ffff */
[----:B------:R-:W-:Y:S01]  /*2790*/  UIADD3 UR4, UPT, UPT, UR4, 0x88, URZ ;  /* 0x0000008804047890 */ /* 0x000fe2000fffe0ff */
[----:B------:R-:W-:-:S03]  /*27a0*/  SHF.L.U32 R2, R15, 0x1f, RZ ;  /* 0x0000001f0f027819 */ /* 0x000fc600000006ff */
[----:B------:R-:W-:-:S09]  /*27b0*/  ULEA UR5, UR13, UR4, 0x3 ;  /* 0x000000040d057291 */ /* 0x000fd2000f8e18ff */
[----:B------:R-:W1:Y:S02]  /*27c0*/  SYNCS.PHASECHK.TRANS64.TRYWAIT P0, [UR5], R2 ;  /* 0x00000002ff0075a7 */ /* 0x000e640008001105 */
[----:B-1----:R-:W-:Y:S05]  /*27d0*/  @!P0 BRA `(.L_x_44) ;  /* 0x0000005800b88947 */ /* 0x002fea0003800000 */
.L_x_154:
[----:B------:R-:W-:-:S04]  /*27e0*/  UIADD3 UR6, UPT, UPT, UR13, 0x1, URZ ;  /* 0x000000010d067890 */ /* 0x000fc8000fffe0ff */
[----:B------:R-:W-:-:S04]  /*27f0*/  UISETP.NE.AND UP0, UPT, UR6, 0x11, UPT ;  /* 0x000000110600788c */ /* 0x000fc8000bf05270 */
[----:B------:R-:W-:Y:S02]  /*2800*/  USEL UR7, URZ, 0x1, UP0 ;  /* 0x00000001ff077887 */ /* 0x000fe40008000000 */
[----:B------:R-:W-:-:S04]  /*2810*/  USEL UR6, UR6, URZ, UP0 ;  /* 0x000000ff06067287 */ /* 0x000fc80008000000 */
[----:B------:R-:W-:Y:S01]  /*2820*/  ULEA UR5, UR6, UR4, 0x3 ;  /* 0x0000000406057291 */ /* 0x000fe2000f8e18ff */
[----:B-1----:R-:W-:-:S04]  /*2830*/  LOP3.LUT R2, R15, UR7, RZ, 0x3c, !PT ;  /* 0x000000070f027c12 */ /* 0x002fc8000f8e3cff */
[----:B------:R-:W-:-:S04]  /*2840*/  SHF.L.U32 R3, R2, 0x1f, RZ ;  /* 0x0000001f02037819 */ /* 0x000fc800000006ff */
[----:B------:R-:W1:Y:S02]  /*2850*/  SYNCS.PHASECHK.TRANS64.TRYWAIT P0, [UR5], R3 ;  /* 0x00000003ff0075a7 */ /* 0x000e640008001105 */
[----:B-1----:R-:W-:Y:S05]  /*2860*/  @!P0 BRA `(.L_x_45) ;  /* 0x0000005800ac8947 */ /* 0x002fea0003800000 */
.L_x_156:
[----:B------:R-:W-:-:S04]  /*2870*/  UIADD3 UR6, UPT, UPT, UR6, 0x1, URZ ;  /* 0x0000000106067890 */ /* 0x000fc8000fffe0ff */
[----:B------:R-:W-:-:S04]  /*2880*/  UISETP.NE.AND UP0, UPT, UR6, 0x11, UPT ;  /* 0x000000110600788c */ /* 0x000fc8000bf05270 */
[----:B------:R-:W-:Y:S02]  /*2890*/  USEL UR7, URZ, 0x1, UP0 ;  /* 0x00000001ff077887 */ /* 0x000fe40008000000 */
[----:B------:R-:W-:-:S04]  /*28a0*/  USEL UR6, UR6, URZ, UP0 ;  /* 0x000000ff06067287 */ /* 0x000fc80008000000 */
[----:B------:R-:W-:Y:S01]  /*28b0*/  ULEA UR5, UR6, UR4, 0x3 ;  /* 0x0000000406057291 */ /* 0x000fe2000f8e18ff */
[----:B------:R-:W-:-:S04]  /*28c0*/  LOP3.LUT R2, R2, UR7, RZ, 0x3c, !PT ;  /* 0x0000000702027c12 */ /* 0x000fc8000f8e3cff */
[----:B-1----:R-:W-:-:S04]  /*28d0*/  SHF.L.U32 R3, R2, 0x1f, RZ ;  /* 0x0000001f02037819 */ /* 0x002fc800000006ff */
[----:B------:R-:W1:Y:S02]  /*28e0*/  SYNCS.PHASECHK.TRANS64.TRYWAIT P0, [UR5], R3 ;  /* 0x00000003ff0075a7 */ /* 0x000e640008001105 */
[----:B-1----:R-:W-:Y:S05]  /*28f0*/  @!P0 BRA `(.L_x_46) ;  /* 0x0000005800a08947 */ /* 0x002fea0003800000 */
.L_x_158:
        /* <DEDUP_REMOVED lines=9> */
.L_x_160:
        /* <DEDUP_REMOVED lines=9> */
.L_x_162:
        /* <DEDUP_REMOVED lines=9> */
.L_x_164:
        /* <DEDUP_REMOVED lines=9> */
.L_x_166:
        /* <DEDUP_REMOVED lines=9> */
.L_x_168:
        /* <DEDUP_REMOVED lines=9> */
.L_x_170:
        /* <DEDUP_REMOVED lines=9> */
.L_x_172:
        /* <DEDUP_REMOVED lines=9> */
.L_x_174:
        /* <DEDUP_REMOVED lines=9> */
.L_x_176:
        /* <DEDUP_REMOVED lines=9> */
.L_x_178:
        /* <DEDUP_REMOVED lines=9> */
.L_x_180:
        /* <DEDUP_REMOVED lines=9> */
.L_x_182:
        /* <DEDUP_REMOVED lines=9> */
.L_x_184:
[----:B------:R-:W-:-:S04]  /*3050*/  UIADD3 UR6, UPT, UPT, UR6, 0x1, URZ ;  /* 0x0000000106067890 */ /* 0x000fc8000fffe0ff */
[----:B------:R-:W-:-:S04]  /*3060*/  UISETP.NE.AND UP0, UPT, UR6, 0x11, UPT ;  /* 0x000000110600788c */ /* 0x000fc8000bf05270 */
[----:B------:R-:W-:Y:S02]  /*3070*/  USEL UR5, URZ, 0x1, UP0 ;  /* 0x00000001ff057887 */ /* 0x000fe40008000000 */
[----:B------:R-:W-:-:S04]  /*3080*/  USEL UR6, UR6, URZ, UP0 ;  /* 0x000000ff06067287 */ /* 0x000fc80008000000 */
[----:B------:R-:W-:Y:S01]  /*3090*/  ULEA UR6, UR6, UR4, 0x3 ;  /* 0x0000000406067291 */ /* 0x000fe2000f8e18ff */
[----:B------:R-:W-:-:S04]  /*30a0*/  LOP3.LUT R2, R2, UR5, RZ, 0x3c, !PT ;  /* 0x0000000502027c12 */ /* 0x000fc8000f8e3cff */
[----:B------:R-:W-:Y:S01]  /*30b0*/  SHF.L.U32 R2, R2, 0x1f, RZ ;  /* 0x0000001f02027819 */ /* 0x000fe200000006ff */
[----:B-1-3--:R-:W-:-:S07]  /*30c0*/  IMAD.U32 R0, RZ, RZ, UR6 ;  /* 0x00000006ff007e24 */ /* 0x00afce000f8e00ff */
.L_x_60:
[----:B-1----:R1:W2:Y:S02]  /*30d0*/  SYNCS.PHASECHK.TRANS64.TRYWAIT P0, [R0+URZ], R2 ;  /* 0x00000002000075a7 */ /* 0x0022a400080011ff */
[----:B--2---:R-:W-:Y:S05]  /*30e0*/  @!P0 NANOSLEEP.SYNCS 0x989680 ;  /* 0x009896800000895d */ /* 0x004fea0003900000 */
[----:B------:R-:W2:Y:S02]  /*30f0*/  @!P0 SYNCS.PHASECHK.TRANS64 P0, [R0+URZ], R2 ;  /* 0x00000002000085a7 */ /* 0x000ea400080010ff */
[----:B--2---:R-:W-:Y:S05]  /*3100*/  @P0 EXIT ;  /* 0x000000000000094d */ /* 0x004fea0003800000 */
[----:B------:R-:W-:Y:S05]  /*3110*/  BRA `(.L_x_60) ;  /* 0xfffffffc00ec7947 */ /* 0x000fea000383ffff */
.L_x_23:
[----:B------:R-:W-:-:S04]  /*3120*/  UISETP.NE.AND UP0, UPT, UR39, URZ, UPT ;  /* 0x000000ff2700728c */ /* 0x000fc8000bf05270 */
[----:B------:R-:W-:-:S09]  /*3130*/  UISETP.NE.OR UP0, UPT, UR10, 0x1, UP0 ;  /* 0x000000010a00788c */ /* 0x000fd20008705670 */
[----:B------:R-:W-:Y:S05]  /*3140*/  BRA.U UP0, `(.L_x_61) ;  /* 0x0000000500487547 */ /* 0x000fea000b800000 */
[----:B------:R-:W-:Y:S01]  /*3150*/  ISETP.GE.U32.AND P2, PT, R2, 0x2, PT ;  /* 0x000000020200780c */ /* 0x000fe20003f46070 */
[----:B------:R-:W-:Y:S01]  /*3160*/  IMAD.MOV.U32 R12, RZ, RZ, 0x1 ;  /* 0x00000001ff0c7424 */ /* 0x000fe200078e00ff */
[----:B------:R-:W-:Y:S02]  /*3170*/  CS2R R10, SRZ ;  /* 0x00000000000a7805 */ /* 0x000fe4000001ff00 */
[----:B------:R-:W-:Y:S01]  /*3180*/  CS2R R8, SRZ ;  /* 0x0000000000087805 */ /* 0x000fe2000001ff00 */
[----:B------:R-:W-:Y:S01]  /*3190*/  UMOV UR4, 0x400 ;  /* 0x0000040000047882 */ /* 0x000fe20000000000 */
[----:B------:R-:W-:Y:S01]  /*31a0*/  UMOV UR6, URZ ;  /* 0x000000ff00067c82 */ /* 0x000fe20008000000 */
[----:B------:R-:W-:-:S12]  /*31b0*/  ULEA UR39, UR39, UR4, 0x18 ;  /* 0x0000000427277291 */ /* 0x000fd8000f8ec0ff */
.L_x_65:
[----:B------:R-:W-:Y:S02]  /*31c0*/  LEA R0, R8, UR39, 0x3 ;  /* 0x0000002708007c11 */ /* 0x000fe4000f8e18ff */
[----:B------:R-:W-:-:S03]  /*31d0*/  SHF.L.U32 R4, R9, 0x1f, RZ ;  /* 0x0000001f09047819 */ /* 0x000fc600000006ff */
[----:B------:R-:W-:Y:S01]  /*31e0*/  VIADD R5, R0, 0x1c0 ;  /* 0x000001c000057836 */ /* 0x000fe20000000000 */
[----:B------:R-:W1:Y:S02]  /*31f0*/  SYNCS.PHASECHK.TRANS64.TRYWAIT P0, [R0+URZ+0x1b0], R4 ;  /* 0x0001b004000075a7 */ /* 0x000e6400080011ff */
[----:B-1----:R-:W-:Y:S05]  /*3200*/  @!P0 BRA `(.L_x_62) ;  /* 0x0000005400ac8947 */ /* 0x002fea0003800000 */
.L_x_185:
[----:B------:R-:W-:Y:S01]  /*3210*/  ULEA UR5, UR6, UR39, 0x3 ;  /* 0x0000002706057291 */ /* 0x000fe2000f8e18ff */
[----:B-1----:R-:W-:Y:S01]  /*3220*/  PRMT R0, RZ, 0x654, R5 ;  /* 0x00000654ff007816 */ /* 0x002fe20000000005 */
[----:B------:R-:W-:Y:S01]  /*3230*/  @!P2 IMAD.MOV.U32 R4, RZ, RZ, 0x10 ;  /* 0x00000010ff04a424 */ /* 0x000fe200078e00ff */
[----:B------:R-:W-:Y:S01]  /*3240*/  SHF.L.U32 R5, R12, 0x1f, RZ ;  /* 0x0000001f0c057819 */ /* 0x000fe200000006ff */
[----:B------:R-:W-:Y:S01]  /*3250*/  UIADD3 UR4, UPT, UPT, UR5, 0x150, URZ ;  /* 0x0000015005047890 */ /* 0x000fe2000fffe0ff */
[----:B------:R1:W-:Y:S05]  /*3260*/  SYNCS.ARRIVE.TRANS64.RED.A1T0 RZ, [R0+URZ], RZ ;  /* 0x000000ff00ff79a7 */ /* 0x0003ea00081004ff */
[----:B------:R-:W-:Y:S01]  /*3270*/  IMAD.U32 R6, RZ, RZ, UR4 ;  /* 0x00000004ff067e24 */ /* 0x000fe2000f8e00ff */
[----:B------:R-:W2:Y:S04]  /*3280*/  SYNCS.PHASECHK.TRANS64.TRYWAIT P0, [UR5+0x160], R5 ;  /* 0x00016005ff0075a7 */ /* 0x000ea80008001105 */
[----:B------:R-:W-:Y:S01]  /*3290*/  PRMT R6, R2, 0x654, R6 ;  /* 0x0000065402067816 */ /* 0x000fe20000000006 */
[----:B-12---:R-:W-:Y:S06]  /*32a0*/  @!P0 BRA `(.L_x_63) ;  /* 0x0000005400988947 */ /* 0x006fec0003800000 */
.L_x_187:
[----:B------:R-:W-:Y:S01]  /*32b0*/  ULEA UR4, UR6, UR39, 0x4 ;  /* 0x0000002706047291 */ /* 0x000fe2000f8e20ff */
[----:B------:R-:W-:Y:S01]  /*32c0*/  SEL R3, R6, R3, !P2 ;  /* 0x0000000306037207 */ /* 0x000fe20005000000 */
[----:B------:R-:W-:Y:S01]  /*32d0*/  UIADD3 UR5, UPT, UPT, UR5, 0x150, URZ ;  /* 0x0000015005057890 */ /* 0x000fe2000fffe0ff */
[----:B-1----:R-:W-:Y:S01]  /*32e0*/  LEA R0, R11, UR39, 0x3 ;  /* 0x000000270b007c11 */ /* 0x002fe2000f8e18ff */
[----:B------:R-:W-:Y:S01]  /*32f0*/  UIADD3 UR4, UPT, UPT, UR4, 0x1e0, URZ ;  /* 0x000001e004047890 */ /* 0x000fe2000fffe0ff */
[----:B------:R1:W-:Y:S01]  /*3300*/  @!P2 SYNCS.ARRIVE.TRANS64.RED RZ, [R3+URZ], R4 ;  /* 0x0000000403ffa9a7 */ /* 0x0003e200080004ff */
[----:B------:R-:W-:Y:S01]  /*3310*/  UIADD3 UR6, UPT, UPT, UR6, 0x1, URZ ;  /* 0x0000000106067890 */ /* 0x000fe2000fffe0ff */
[----:B------:R-:W-:-:S03]  /*3320*/  VIADD R8, R8, 0x1 ;  /* 0x0000000108087836 */ /* 0x000fc60000000000 */
[----:B------:R-:W-:Y:S02]  /*3330*/  UISETP.NE.AND UP0, UPT, UR6, 0x2, UPT ;  /* 0x000000020600788c */ /* 0x000fe4000bf05270 */
[----:B------:R-:W-:Y:S01]  /*3340*/  ISETP.NE.AND P0, PT, R8, 0x2, PT ;  /* 0x000000020800780c */ /* 0x000fe20003f05270 */
[----:B------:R-:W-:Y:S06]  /*3350*/  UGETNEXTWORKID.BROADCAST [UR4], [UR5] ;  /* 0x00000000040073ca */ /* 0x000fec0008000100 */
[----:B------:R-:W-:Y:S02]  /*3360*/  USEL UR4, URZ, 0x1, UP0 ;  /* 0x00000001ff047887 */ /* 0x000fe40008000000 */
[----:B------:R-:W-:-:S04]  /*3370*/  USEL UR6, UR6, URZ, UP0 ;  /* 0x000000ff06067287 */ /* 0x000fc80008000000 */
[----:B------:R-:W-:Y:S02]  /*3380*/  LOP3.LUT R12, R12, UR4, RZ, 0x3c, !PT ;  /* 0x000000040c0c7c12 */ /* 0x000fe4000f8e3cff */
[----:B-1----:R-:W-:-:S04]  /*3390*/  SHF.L.U32 R4, R10, 0x1f, RZ ;  /* 0x0000001f0a047819 */ /* 0x002fc800000006ff */
[----:B------:R-:W1:Y:S02]  /*33a0*/  SYNCS.PHASECHK.TRANS64.TRYWAIT P1, [R0+URZ+0x150], R4 ;  /* 0x00015004000075a7 */ /* 0x000e6400080211ff */
[----:B-1----:R-:W-:Y:S05]  /*33b0*/  @!P1 BRA `(.L_x_64) ;  /* 0x00000054006c9947 */ /* 0x002fea0003800000 */
.L_x_188:
[C---:B-1----:R-:W-:Y:S01]  /*33c0*/  LEA R4, R11.reuse, UR39, 0x4 ;  /* 0x000000270b047c11 */ /* 0x042fe2000f8e20ff */
[----:B------:R-:W-:Y:S01]  /*33d0*/  VIADD R0, R0, 0x160 ;  /* 0x0000016000007836 */ /* 0x000fe20000000000 */
[----:B------:R-:W-:Y:S01]  /*33e0*/  SEL R8, R8, RZ, P0 ;  /* 0x000000ff08087207 */ /* 0x000fe20000000000 */
[----:B------:R-:W-:-:S03]  /*33f0*/  VIADD R11, R11, 0x1 ;  /* 0x000000010b0b7836 */ /* 0x000fc60000000000 */
[----:B------:R-:W1:Y:S01]  /*3400*/  LDS.128 R4, [R4+0x1e0] ;  /* 0x0001e00004047984 */ /* 0x000e620000000c00 */
[----:B------:R-:W-:Y:S02]  /*3410*/  PRMT R0, RZ, 0x654, R0 ;  /* 0x00000654ff007816 */ /* 0x000fe40000000000 */
[C---:B------:R-:W-:Y:S01]  /*3420*/  ISETP.NE.AND P1, PT, R11.reuse, 0x2, PT ;  /* 0x000000020b00780c */ /* 0x040fe20003f25270 */
[----:B------:R-:W-:Y:S01]  /*3430*/  @!PT LDS RZ, [RZ] ;  /* 0x00000000fffff984 */ /* 0x000fe20000000800 */
[----:B------:R-:W-:Y:S01]  /*3440*/  @!PT LDS RZ, [RZ] ;  /* 0x00000000fffff984 */ /* 0x000fe20000000800 */
[----:B------:R-:W-:Y:S01]  /*3450*/  @!PT LDS RZ, [RZ] ;  /* 0x00000000fffff984 */ /* 0x000fe20000000800 */
[----:B------:R-:W-:Y:S01]  /*3460*/  @!PT LDS RZ, [RZ] ;  /* 0x00000000fffff984 */ /* 0x000fe20000000800 */
[----:B------:R2:W-:Y:S06]  /*3470*/  MEMBAR.ALL.CTA ;  /* 0x0000000000007992 */ /* 0x0005ec0000008000 */
[----:B--2---:R-:W2:Y:S01]  /*3480*/  FENCE.VIEW.ASYNC.S ;  /* 0x00000000000073c6 */ /* 0x004ea20000000000 */
[----:B------:R-:W-:Y:S01]  /*3490*/  SEL R11, R11, RZ, P1 ;  /* 0x000000ff0b0b7207 */ /* 0x000fe20000800000 */
[----:B--2---:R2:W-:Y:S01]  /*34a0*/  SYNCS.ARRIVE.TRANS64.RED.A1T0 RZ, [R0+URZ], RZ ;  /* 0x000000ff00ff79a7 */ /* 0x0045e200081004ff */
[----:B-1----:R-:W-:-:S02]  /*34b0*/  LOP3.LUT P3, RZ, R6, 0x1, RZ, 0xc0, !PT ;  /* 0x0000000106ff7812 */ /* 0x002fc4000786c0ff */
[----:B------:R-:W-:-:S04]  /*34c0*/  SEL R4, RZ, 0x1, P1 ;  /* 0x00000001ff047807 */ /* 0x000fc80000800000 */
[----:B------:R-:W-:Y:S02]  /*34d0*/  LOP3.LUT R10, R10, R4, RZ, 0x3c, !PT ;  /* 0x000000040a0a7212 */ /* 0x000fe400078e3cff */
[----:B--2---:R-:W-:-:S04]  /*34e0*/  SEL R0, RZ, 0x1, P0 ;  /* 0x00000001ff007807 */ /* 0x004fc80000000000 */
[----:B------:R-:W-:Y:S01]  /*34f0*/  LOP3.LUT R9, R9, R0, RZ, 0x3c, !PT ;  /* 0x0000000009097212 */ /* 0x000fe200078e3cff */
[----:B------:R-:W-:Y:S06]  /*3500*/  @P3 BRA `(.L_x_65) ;  /* 0xfffffffc002c3947 */ /* 0x000fec000383ffff */
[----:B------:R-:W-:Y:S01]  /*3510*/  ULEA UR5, UR6, UR39, 0x3 ;  /* 0x0000002706057291 */ /* 0x000fe2000f8e18ff */
[----:B------:R-:W-:-:S08]  /*3520*/  SHF.L.U32 R2, R12, 0x1f, RZ ;  /* 0x0000001f0c027819 */ /* 0x000fd000000006ff */
[----:B------:R-:W1:Y:S02]  /*3530*/  SYNCS.PHASECHK.TRANS64 P0, [UR5+0x160], R2 ;  /* 0x00016002ff0075a7 */ /* 0x000e640008001005 */
[----:B-1----:R-:W-:Y:S05]  /*3540*/  @P0 BRA `(.L_x_66) ;  /* 0x0000000000080947 */ /* 0x002fea0003800000 */
[----:B------:R-:W1:Y:S02]  /*3550*/  SYNCS.PHASECHK.TRANS64.TRYWAIT P0, [UR5+0x160], R2 ;  /* 0x00016002ff0075a7 */ /* 0x000e640008001105 */
[----:B-1----:R-:W-:Y:S05]  /*3560*/  @!P0 BRA `(.L_x_67) ;  /* 0x0000005400148947 */ /* 0x002fea0003800000 */
.L_x_66:
[----:B------:R-:W-:-:S04]  /*3570*/  UIADD3 UR4, UPT, UPT, UR6, 0x1, URZ ;  /* 0x0000000106047890 */ /* 0x000fc8000fffe0ff */
[----:B------:R-:W-:-:S04]  /*3580*/  UISETP.NE.AND UP0, UPT, UR4, 0x2, UPT ;  /* 0x000000020400788c */ /* 0x000fc8000bf05270 */
[----:B------:R-:W-:Y:S02]  /*3590*/  USEL UR7, URZ, 0x1, UP0 ;  /* 0x00000001ff077887 */ /* 0x000fe40008000000 */
[----:B------:R-:W-:-:S04]  /*35a0*/  USEL UR4, UR4, URZ, UP0 ;  /* 0x000000ff04047287 */ /* 0x000fc80008000000 */
[----:B------:R-:W-:Y:S01]  /*35b0*/  ULEA UR4, UR4, UR39, 0x3 ;  /* 0x0000002704047291 */ /* 0x000fe2000f8e18ff */
[----:B-1----:R-:W-:-:S04]  /*35c0*/  LOP3.LUT R2, R12, UR7, RZ, 0x3c, !PT ;  /* 0x000000070c027c12 */ /* 0x002fc8000f8e3cff */
[----:B------:R-:W-:-:S04]  /*35d0*/  SHF.L.U32 R0, R2, 0x1f, RZ ;  /* 0x0000001f02007819 */ /* 0x000fc800000006ff */
[----:B------:R-:W1:Y:S02]  /*35e0*/  SYNCS.PHASECHK.TRANS64 P0, [UR4+0x160], R0 ;  /* 0x00016000ff0075a7 */ /* 0x000e640008001004 */
[----:B-1----:R-:W-:Y:S05]  /*35f0*/  @P0 EXIT ;  /* 0x000000000000094d */ /* 0x002fea0003800000 */
[----:B------:R-:W-:Y:S02]  /*3600*/  SHF.L.U32 R2, R2, 0x1f, RZ ;  /* 0x0000001f02027819 */ /* 0x000fe400000006ff */
[----:B------:R-:W-:-:S07]  /*3610*/  MOV R0, UR4 ;  /* 0x0000000400007c02 */ /* 0x000fce0008000f00 */
.L_x_68:
[----:B-1----:R1:W2:Y:S02]  /*3620*/  SYNCS.PHASECHK.TRANS64.TRYWAIT P0, [R0+URZ+0x160], R2 ;  /* 0x00016002000075a7 */ /* 0x0022a400080011ff */
[----:B--2---:R-:W-:Y:S05]  /*3630*/  @!P0 NANOSLEEP.SYNCS 0x989680 ;  /* 0x009896800000895d */ /* 0x004fea0003900000 */
[----:B------:R-:W2:Y:S02]  /*3640*/  @!P0 SYNCS.PHASECHK.TRANS64 P0, [R0+URZ+0x160], R2 ;  /* 0x00016002000085a7 */ /* 0x000ea400080010ff */
[----:B--2---:R-:W-:Y:S05]  /*3650*/  @P0 EXIT ;  /* 0x000000000000094d */ /* 0x004fea0003800000 */
[----:B------:R-:W-:Y:S05]  /*3660*/  BRA `(.L_x_68) ;  /* 0xfffffffc00ec7947 */ /* 0x000fea000383ffff */
.L_x_61:
[----:B------:R-:W-:Y:S05]  /*3670*/  BRA.U UP3, `(.L_x_69) ;  /* 0x0000001103d87547 */ /* 0x000fea000b800000 */
[----:B------:R-:W-:Y:S01]  /*3680*/  UMOV UR6, 0x40 ;  /* 0x0000004000067882 */ /* 0x000fe20000000000 */
[----:B------:R-:W-:Y:S01]  /*3690*/  NOP ;  /* 0x0000000000007918 */ /* 0x000fe20000000000 */
[----:B------:R-:W-:Y:S01]  /*36a0*/  ULEA UR6, UR39, UR6, 0x18 ;  /* 0x0000000627067291 */ /* 0x000fe2000f8ec0ff */
[----:B------:R-:W-:Y:S02]  /*36b0*/  UMOV UR7, 0x400 ;  /* 0x0000040000077882 */ /* 0x000fe40000000000 */
[----:B------:R-:W-:-:S06]  /*36c0*/  ULEA UR39, UR39, UR7, 0x18 ;  /* 0x0000000727277291 */ /* 0x000fcc000f8ec0ff */
[----:B------:R-:W1:Y:S02]  /*36d0*/  LDS.U8 R0, [UR6+0x1c] ;  /* 0x00001c06ff007984 */ /* 0x000e640008000000 */
[----:B-1----:R-:W-:-:S13]  /*36e0*/  ISETP.NE.AND P0, PT, R0, RZ, PT ;  /* 0x000000ff0000720c */ /* 0x002fda0003f05270 */
[----:B------:R-:W-:Y:S05]  /*36f0*/  @P0 BRA `(.L_x_70) ;  /* 0x0000000400080947 */ /* 0x000fea0003800000 */
[----:B------:R-:W-:Y:S02]  /*3700*/  UISETP.NE.U32.AND UP0, UPT, UR5, 0x1, UPT ;  /* 0x000000010500788c */ /* 0x000fe4000bf05070 */
[----:B------:R-:W-:-:S07]  /*3710*/  UIADD3 UR8, UPT, UPT, UR6, 0x8, URZ ;  /* 0x0000000806087890 */ /* 0x000fce000fffe0ff */
[----:B------:R-:W-:Y:S05]  /*3720*/  BRA.U !UP0, `(.L_x_71) ;  /* 0x00000001089c7547 */ /* 0x000fea000b800000 */
[----:B------:R-:W-:Y:S01]  /*3730*/  ELECT P0, URZ, PT ;  /* 0x0000000000ff782f */ /* 0x000fe20003800000 */
[----:B------:R-:W-:-:S12]  /*3740*/  BSSY B0, `(.L_x_71) ;  /* 0x0000025000007945 */ /* 0x000fd80003800000 */
[----:B------:R-:W-:Y:S05]  /*3750*/  @!P0 BRA `(.L_x_72) ;  /* 0x00000000008c8947 */ /* 0x000fea0003800000 */
[----:B------:R-:W-:-:S05]  /*3760*/  UMOV UR7, 0x10 ;  /* 0x0000001000077882 */ /* 0x000fca0000000000 */
[----:B------:R-:W-:Y:S04]  /*3770*/  DEPBAR.LE SB1, 0x36 ;  /* 0x00009d800000791a */ /* 0x000fe80000000000 */
[----:B------:R-:W1:Y:S02]  /*3780*/  UTCATOMSWS.2CTA.FIND_AND_SET.ALIGN UP1, UR7, UR7 ;  /* 0x00000007000775e3 */ /* 0x000e640008220800 */
[----:B-1----:R-:W-:Y:S01]  /*3790*/  MOV R8, UR7 ;  /* 0x0000000700087c02 */ /* 0x002fe20008000f00 */
[----:B------:R-:W-:Y:S06]  /*37a0*/  BRA.U UP1, `(.L_x_73) ;  /* 0x0000000101187547 */ /* 0x000fec000b800000 */
.L_x_74:
[----:B------:R-:W-:Y:S05]  /*37b0*/  NANOSLEEP 0x64 ;  /* 0x000000640000795d */ /* 0x000fea0003800000 */
[----:B------:R-:W-:-:S05]  /*37c0*/  UMOV UR7, 0x10 ;  /* 0x0000001000077882 */ /* 0x000fca0000000000 */
[----:B------:R-:W-:Y:S04]  /*37d0*/  DEPBAR.LE SB1, 0x36 ;  /* 0x00009d800000791a */ /* 0x000fe80000000000 */
[----:B------:R-:W1:Y:S02]  /*37e0*/  UTCATOMSWS.2CTA.FIND_AND_SET.ALIGN UP1, UR7, UR7 ;  /* 0x00000007000775e3 */ /* 0x000e640008220800 */
[----:B-1----:R-:W-:Y:S01]  /*37f0*/  MOV R8, UR7 ;  /* 0x0000000700087c02 */ /* 0x002fe20008000f00 */
[----:B------:R-:W-:Y:S05]  /*3800*/  BRA.U !UP1, `(.L_x_74) ;  /* 0xfffffffd09e87547 */ /* 0x000fea000b83ffff */
.L_x_73:
[----:B------:R-:W1:Y:S01]  /*3810*/  LDS R4, [UR6+0x10] ;  /* 0x00001006ff047984 */ /* 0x000e620008000800 */
[----:B------:R-:W-:Y:S01]  /*3820*/  IMAD.U32 R0, RZ, RZ, UR39 ;  /* 0x00000027ff007e24 */ /* 0x000fe2000f8e00ff */
[----:B------:R-:W-:-:S03]  /*3830*/  MOV R2, UR4 ;  /* 0x0000000400027c02 */ /* 0x000fc60008000f00 */
[----:B------:R-:W-:Y:S01]  /*3840*/  VIADD R0, R0, 0x200 ;  /* 0x0000020000007836 */ /* 0x000fe20000000000 */
[----:B-1----:R-:W-:-:S04]  /*3850*/  SHF.L.U32 R4, R4, 0x1f, RZ ;  /* 0x0000001f04047819 */ /* 0x002fc800000006ff */
[----:B------:R-:W1:Y:S02]  /*3860*/  SYNCS.PHASECHK.TRANS64.TRYWAIT P0, [UR6+0x8], R4 ;  /* 0x00000804ff0075a7 */ /* 0x000e640008001106 */
[----:B-1----:R-:W-:Y:S05]  /*3870*/  @P0 BRA `(.L_x_75) ;  /* 0x0000000000080947 */ /* 0x002fea0003800000 */
[----:B------:R-:W1:Y:S02]  /*3880*/  SYNCS.PHASECHK.TRANS64.TRYWAIT P0, [UR6+0x8], R4 ;  /* 0x00000804ff0075a7 */ /* 0x000e640008001106 */
[----:B-1----:R-:W-:Y:S05]  /*3890*/  @!P0 BRA `(.L_x_76) ;  /* 0x0000005000608947 */ /* 0x002fea0003800000 */
.L_x_75:
[----:B------:R-:W-:Y:S01]  /*38a0*/  PRMT R2, R2, 0x654, R0 ;  /* 0x0000065402027816 */ /* 0x000fe20000000000 */
[----:B------:R-:W-:Y:S01]  /*38b0*/  HFMA2 R0, -RZ, RZ, 0, 5.9604644775390625e-08 ;  /* 0x00000001ff007431 */ /* 0x000fe200000001ff */
[----:B------:R-:W-:Y:S01]  /*38c0*/  UPRMT UR7, UR4, 0x654, UR8 ;  /* 0x0000065404077896 */ /* 0x000fe20008000008 */
[----:B------:R-:W-:Y:S02]  /*38d0*/  IMAD.MOV.U32 R6, RZ, RZ, 0xffff ;  /* 0x0000ffffff067424 */ /* 0x000fe400078e00ff */
[----:B-1----:R-:W-:Y:S02]  /*38e0*/  IMAD.MOV.U32 R4, RZ, RZ, 0x4 ;  /* 0x00000004ff047424 */ /* 0x002fe400078e00ff */
[----:B------:R-:W-:Y:S01]  /*38f0*/  IMAD.SHL.U32 R7, R8, 0x20, RZ ;  /* 0x0000002008077824 */ /* 0x000fe200078e00ff */
[----:B------:R-:W-:Y:S02]  /*3900*/  MOV R3, UR7 ;  /* 0x0000000700037c02 */ /* 0x000fe40008000f00 */
[-C--:B------:R-:W-:Y:S01]  /*3910*/  SHF.L.U32 R6, R6, R8.reuse, RZ ;  /* 0x0000000806067219 */ /* 0x080fe200000006ff */
[----:B------:R1:W-:Y:S01]  /*3920*/  SYNCS.ARRIVE.TRANS64.RED RZ, [UR7], R4 ;  /* 0x00000004ffff79a7 */ /* 0x0003e20008000407 */
[----:B------:R-:W-:Y:S01]  /*3930*/  SHF.L.U32 R5, R0, R8, RZ ;  /* 0x0000000800057219 */ /* 0x000fe200000006ff */
[----:B------:R1:W-:Y:S04]  /*3940*/  STS [UR39+0x200], R7 ;  /* 0x00020007ff007988 */ /* 0x0003e80008000827 */
[----:B------:R1:W-:Y:S04]  /*3950*/  STAS [R2.64], R8 ;  /* 0x0000000802007dbd */ /* 0x0003e8000c0008ff */
[----:B------:R1:W-:Y:S04]  /*3960*/  ATOMS.OR RZ, [UR6+0x14], R6 ;  /* 0x00001406ffff798c */ /* 0x0003e8000b000006 */
[----:B------:R1:W-:Y:S04]  /*3970*/  ATOMS.OR RZ, [UR6+0x18], R5 ;  /* 0x00001805ffff798c */ /* 0x0003e8000b000006 */
[----:B------:R1:W-:Y:S02]  /*3980*/  ATOMS.XOR RZ, [UR6+0x10], R0 ;  /* 0x00001000ffff798c */ /* 0x0003e4000b800006 */
.L_x_72:
[----:B------:R-:W-:Y:S05]  /*3990*/  BSYNC B0 ;  /* 0x0000000000007941 */ /* 0x000fea0003800000 */
.L_x_71:
[----:B------:R-:W-:Y:S05]  /*39a0*/  BRA.U UP0, `(.L_x_77) ;  /* 0x00000001006c7547 */ /* 0x000fea000b800000 */
[----:B------:R-:W-:-:S03]  /*39b0*/  UMOV UR7, 0xffffffff ;  /* 0xffffffff00077882 */ /* 0x000fc60000000000 */
[----:B------:R-:W-:Y:S05]  /*39c0*/  BRA.DIV UR7, `(.L_x_78) ;  /* 0x00000052072c7947 */ /* 0x000fea000b800000 */
[----:B------:R-:W-:-:S13]  /*39d0*/  ELECT P6, URZ, PT ;  /* 0x0000000000ff782f */ /* 0x000fda00038c0000 */
.L_x_192:
[----:B------:R-:W-:Y:S05]  /*39e0*/  @!P6 BRA `(.L_x_77) ;  /* 0x00000000005ce947 */ /* 0x000fea0003800000 */
[----:B-1----:R-:W1:Y:S02]  /*39f0*/  LDS R2, [UR6+0x10] ;  /* 0x00001006ff027984 */ /* 0x002e640008000800 */
[----:B-1----:R-:W-:-:S04]  /*3a00*/  SHF.L.U32 R2, R2, 0x1f, RZ ;  /* 0x0000001f02027819 */ /* 0x002fc800000006ff */
[----:B------:R-:W1:Y:S02]  /*3a10*/  SYNCS.PHASECHK.TRANS64.TRYWAIT P0, [UR6+0x8], R2 ;  /* 0x00000802ff0075a7 */ /* 0x000e640008001106 */
[----:B-1----:R-:W-:Y:S05]  /*3a20*/  @P0 BRA `(.L_x_79) ;  /* 0x0000000000080947 */ /* 0x002fea0003800000 */
[----:B------:R-:W1:Y:S02]  /*3a30*/  SYNCS.PHASECHK.TRANS64.TRYWAIT P0, [UR6+0x8], R2 ;  /* 0x00000802ff0075a7 */ /* 0x000e640008001106 */
[----:B-1----:R-:W-:Y:S05]  /*3a40*/  @!P0 BRA `(.L_x_80) ;  /* 0x00000050002c8947 */ /* 0x002fea0003800000 */
.L_x_79:
[----:B------:R-:W2:Y:S01]  /*3a50*/  LDS R4, [UR39+0x200] ;  /* 0x00020027ff047984 */ /* 0x000ea20008000800 */
[----:B-1----:R-:W-:Y:S02]  /*3a60*/  HFMA2 R0, -RZ, RZ, 0, 5.9604644775390625e-08 ;  /* 0x00000001ff007431 */ /* 0x002fe400000001ff */
[----:B------:R-:W-:Y:S01]  /*3a70*/  IMAD.MOV.U32 R2, RZ, RZ, 0xffff ;  /* 0x0000ffffff027424 */ /* 0x000fe200078e00ff */
[----:B------:R-:W-:Y:S01]  /*3a80*/  UPRMT UR7, UR4, 0x654, UR8 ;  /* 0x0000065404077896 */ /* 0x000fe20008000008 */
[----:B--2---:R-:W-:-:S03]  /*3a90*/  IMAD.SHL.U32 R3, R4, 0x20, RZ ;  /* 0x0000002004037824 */ /* 0x004fc600078e00ff */
[-C--:B------:R-:W-:Y:S02]  /*3aa0*/  SHF.L.U32 R2, R2, R4.reuse, RZ ;  /* 0x0000000402027219 */ /* 0x080fe400000006ff */
[----:B------:R-:W-:Y:S01]  /*3ab0*/  SHF.L.U32 R4, R0, R4, RZ ;  /* 0x0000000400047219 */ /* 0x000fe200000006ff */
[----:B------:R2:W-:Y:S04]  /*3ac0*/  STS [UR39+0x200], R3 ;  /* 0x00020003ff007988 */ /* 0x0005e80008000827 */
[----:B------:R2:W-:Y:S04]  /*3ad0*/  ATOMS.OR RZ, [UR6+0x14], R2 ;  /* 0x00001402ffff798c */ /* 0x0005e8000b000006 */
[----:B------:R2:W-:Y:S01]  /*3ae0*/  ATOMS.OR RZ, [UR6+0x18], R4 ;  /* 0x00001804ffff798c */ /* 0x0005e2000b000006 */
[----:B------:R-:W-:Y:S03]  /*3af0*/  SYNCS.ARRIVE.TRANS64.RED.A1T0 RZ, [UR7], RZ ;  /* 0x000000ffffff79a7 */ /* 0x000fe60008100407 */
[----:B------:R2:W-:Y:S01]  /*3b00*/  ATOMS.XOR RZ, [UR6+0x10], R0 ;  /* 0x00001000ffff798c */ /* 0x0005e2000b800006 */
[----:B------:R-:W-:Y:S05]  /*3b10*/  BRA `(.L_x_77) ;  /* 0x0000000000107947 */ /* 0x000fea0003800000 */
.L_x_70:
[----:B------:R-:W-:Y:S02]  /*3b20*/  MOV R0, 0xffffffff ;  /* 0xffffffff00007802 */ /* 0x000fe40000000f00 */
[----:B------:R-:W-:-:S03]  /*3b30*/  MOV R2, 0x3b60 ;  /* 0x00003b6000027802 */ /* 0x000fc60000000f00 */
[----:B------:R1:W-:Y:S04]  /*3b40*/  STS [UR39+0x200], R0 ;  /* 0x00020000ff007988 */ /* 0x0003e80008000827 */
[----:B-1---5:R-:W-:Y:S05]  /*3b50*/  CALL.REL.NOINC `($__internal_1_$__cuda_sm10x_tcgen05_guardrail_trap_phase_invalid_during_alloc) ;  /* 0x00000054008c7944 */ /* 0x022fea0003c00000 */
.L_x_77:
[----:B------:R-:W-:Y:S05]  /*3b60*/  WARPSYNC.ALL ;  /* 0x0000000000007948 */ /* 0x000fea0003800000 */
[----:B------:R-:W3:Y:S01]  /*3b70*/  S2UR UR7, SR_CgaCtaId ;  /* 0x00000000000779c3 */ /* 0x000ee20000008800 */
[----:B------:R-:W-:Y:S01]  /*3b80*/  UMOV UR6, 0x400 ;  /* 0x0000040000067882 */ /* 0x000fe20000000000 */
[----:B------:R-:W-:-:S06]  /*3b90*/  NOP ;  /* 0x0000000000007918 */ /* 0x000fcc0000000000 */
[----:B------:R-:W-:Y:S06]  /*3ba0*/  BAR.ARV 0x6, 0xa0 ;  /* 0x0182800000007b1d */ /* 0x000fec0000002000 */
[----:B------:R-:W4:Y:S01]  /*3bb0*/  LDCU UR8, c[0x0][0x38c] ;  /* 0x00007180ff0877ac */ /* 0x000f220008000800 */
[----:B------:R-:W-:Y:S01]  /*3bc0*/  LOP3.LUT R13, R13, 0xffff, RZ, 0xc0, !PT ;  /* 0x0000ffff0d0d7812 */ /* 0x000fe200078ec0ff */
[----:B------:R-:W-:Y:S01]  /*3bd0*/  IMAD.MOV.U32 R9, RZ, RZ, 0x1 ;  /* 0x00000001ff097424 */ /* 0x000fe200078e00ff */
[----:B------:R-:W-:Y:S01]  /*3be0*/  LOP3.LUT R12, R12, 0xffff, RZ, 0xc0, !PT ;  /* 0x0000ffff0c0c7812 */ /* 0x000fe200078ec0ff */
[----:B-1----:R-:W-:Y:S01]  /*3bf0*/  IMAD.MOV.U32 R8, RZ, RZ, RZ ;  /* 0x000000ffff087224 */ /* 0x002fe200078e00ff */
[----:B------:R-:W-:-:S02]  /*3c00*/  R2UR UR12, R13 ;  /* 0x000000000d0c72ca */ /* 0x000fc400000e0000 */
[----:B--2---:R-:W-:Y:S02]  /*3c10*/  CS2R R2, SRZ ;  /* 0x0000000000027805 */ /* 0x004fe4000001ff00 */
[----:B------:R-:W-:Y:S01]  /*3c20*/  R2UR UR11, R12 ;  /* 0x000000000c0b72ca */ /* 0x000fe200000e0000 */
[----:B------:R-:W-:Y:S01]  /*3c30*/  UMOV UR19, URZ ;  /* 0x000000ff00137c82 */ /* 0x000fe20008000000 */
[----:B------:R-:W-:Y:S01]  /*3c40*/  UMOV UR18, URZ ;  /* 0x000000ff00127c82 */ /* 0x000fe20008000000 */
[----:B---3--:R-:W-:Y:S01]  /*3c50*/  ULEA UR7, UR7, UR6, 0x18 ;  /* 0x0000000607077291 */ /* 0x008fe2000f8ec0ff */
[----:B------:R-:W-:Y:S01]  /*3c60*/  UMOV UR17, URZ ;  /* 0x000000ff00117c82 */ /* 0x000fe20008000000 */
[----:B------:R-:W-:Y:S02]  /*3c70*/  UISETP.NE.AND UP2, UPT, UR5, URZ, UPT ;  /* 0x000000ff0500728c */ /* 0x000fe4000bf45270 */
[----:B------:R-:W-:Y:S02]  /*3c80*/  UIADD3 UR13, UPT, UPT, UR7, 0x3400, URZ ;  /* 0x00003400070d7890 */ /* 0x000fe4000fffe0ff */
[----:B------:R-:W-:-:S03]  /*3c90*/  UIADD3 UR14, UPT, UPT, UR7, 0x25400, URZ ;  /* 0x00025400070e7890 */ /* 0x000fc6000fffe0ff */
[----:B------:R-:W1:Y:S01]  /*3ca0*/  LDS R0, [UR7+0x200] ;  /* 0x00020007ff007984 */ /* 0x000e620008000800 */
[----:B----4-:R-:W-:Y:S02]  /*3cb0*/  UIADD3 UR8, UPT, UPT, UR8, 0x3f, URZ ;  /* 0x0000003f08087890 */ /* 0x010fe4000fffe0ff */
[----:B------:R-:W-:Y:S02]  /*3cc0*/  USHF.R.U32.HI UR13, URZ, 0x4, UR13 ;  /* 0x00000004ff0d7899 */ /* 0x000fe4000801160d */
[----:B------:R-:W-:Y:S02]  /*3cd0*/  USHF.R.S32.HI UR6, URZ, 0x1f, UR8 ;  /* 0x0000001fff067899 */ /* 0x000fe40008011408 */
[----:B------:R-:W-:Y:S02]  /*3ce0*/  USHF.R.U32.HI UR14, URZ, 0x4, UR14 ;  /* 0x00000004ff0e7899 */ /* 0x000fe4000801160e */
[----:B------:R-:W-:Y:S02]  /*3cf0*/  ULEA.HI UR6, UR6, UR8, URZ, 0x6 ;  /* 0x0000000806067291 */ /* 0x000fe4000f8f30ff */
[----:B------:R-:W-:-:S02]  /*3d00*/  ULOP3.LUT UR13, UR13, 0x3fff, URZ, 0xc0, !UPT ;  /* 0x00003fff0d0d7892 */ /* 0x000fc4000f8ec0ff */
[----:B------:R-:W-:Y:S02]  /*3d10*/  USHF.R.S32.HI UR6, URZ, 0x6, UR6 ;  /* 0x00000006ff067899 */ /* 0x000fe40008011406 */
[----:B------:R-:W-:Y:S02]  /*3d20*/  ULOP3.LUT UR14, UR14, 0x3fff, URZ, 0xc0, !UPT ;  /* 0x00003fff0e0e7892 */ /* 0x000fe4000f8ec0ff */
[----:B------:R-:W-:Y:S01]  /*3d30*/  UISETP.LT.AND UP0, UPT, UR6, 0x1, UPT ;  /* 0x000000010600788c */ /* 0x000fe2000bf01270 */
[----:B------:R-:W-:Y:S01]  /*3d40*/  UMOV UR28, 0x0 ;  /* 0x00000000001c7882 */ /* 0x000fe20000000000 */
[----:B------:R-:W-:Y:S01]  /*3d50*/  UMOV UR29, 0x8100490 ;  /* 0x08100490001d7882 */ /* 0x000fe20000000000 */
[----:B------:R-:W-:Y:S02]  /*3d60*/  ULOP3.LUT UR13, UR13, 0x10000, URZ, 0xfc, !UPT ;  /* 0x000100000d0d7892 */ /* 0x000fe4000f8efcff */
[----:B------:R-:W-:Y:S02]  /*3d70*/  ULOP3.LUT UR14, UR14, 0x10000, URZ, 0xfc, !UPT ;  /* 0x000100000e0e7892 */ /* 0x000fe4000f8efcff */
[----:B------:R-:W-:Y:S01]  /*3d80*/  USEL UR20, UR6, 0x1, !UP0 ;  /* 0x0000000106147887 */ /* 0x000fe2000c000000 */
[----:B------:R-:W-:Y:S01]  /*3d90*/  UMOV UR26, 0x0 ;  /* 0x00000000001a7882 */ /* 0x000fe20000000000 */
[----:B------:R-:W-:Y:S01]  /*3da0*/  UMOV UR27, 0x8100490 ;  /* 0x08100490001b7882 */ /* 0x000fe20000000000 */
[----:B------:R-:W-:Y:S01]  /*3db0*/  UMOV UR24, 0x0 ;  /* 0x0000000000187882 */ /* 0x000fe20000000000 */
[----:B------:R-:W-:Y:S01]  /*3dc0*/  UMOV UR25, 0x8100490 ;  /* 0x0810049000197882 */ /* 0x000fe20000000000 */
[----:B------:R-:W-:Y:S01]  /*3dd0*/  UMOV UR22, 0x0 ;  /* 0x0000000000167882 */ /* 0x000fe20000000000 */
[----:B------:R-:W-:Y:S01]  /*3de0*/  UMOV UR23, 0x8100490 ;  /* 0x0810049000177882 */ /* 0x000fe20000000000 */
[----:B-1----:R-:W-:-:S15]  /*3df0*/  R2UR UR21, R0 ;  /* 0x00000000001572ca */ /* 0x002fde00000e0000 */
.L_x_88:
[C---:B------:R-:W-:Y:S02]  /*3e00*/  LEA R0, R8.reuse, UR7, 0x3 ;  /* 0x0000000708007c11 */ /* 0x040fe4000f8e18ff */
[----:B------:R-:W-:Y:S02]  /*3e10*/  SHF.L.U32 R4, R3, 0x1f, RZ ;  /* 0x0000001f03047819 */ /* 0x000fe400000006ff */
[----:B------:R-:W-:Y:S02]  /*3e20*/  LEA R5, R8, UR7, 0x4 ;  /* 0x0000000708057c11 */ /* 0x000fe4000f8e20ff */
[----:B------:R-:W1:Y:S02]  /*3e30*/  SYNCS.PHASECHK.TRANS64.TRYWAIT P0, [R0+URZ+0x150], R4 ;  /* 0x00015004000075a7 */ /* 0x000e6400080011ff */
[----:B-1-34-:R-:W-:Y:S05]  /*3e40*/  @!P0 BRA `(.L_x_81) ;  /* 0x0000004c00448947 */ /* 0x01afea0003800000 */
.L_x_193:
[----:B-1----:R-:W1:Y:S01]  /*3e50*/  LDS.128 R4, [R5+0x1e0] ;  /* 0x0001e00005047984 */ /* 0x002e620000000c00 */
[----:B------:R-:W-:Y:S02]  /*3e60*/  VIADD R0, R0, 0x160 ;  /* 0x0000016000007836 */ /* 0x000fe40000000000 */
[----:B------:R-:W-:Y:S01]  /*3e70*/  VIADD R8, R8, 0x1 ;  /* 0x0000000108087836 */ /* 0x000fe20000000000 */
[----:B------:R-:W-:Y:S01]  /*3e80*/  @!PT LDS RZ, [RZ] ;  /* 0x00000000fffff984 */ /* 0x000fe20000000800 */
[----:B------:R-:W-:Y:S01]  /*3e90*/  @!PT LDS RZ, [RZ] ;  /* 0x00000000fffff984 */ /* 0x000fe20000000800 */
[----:B------:R-:W-:Y:S01]  /*3ea0*/  @!PT LDS RZ, [RZ] ;  /* 0x00000000fffff984 */ /* 0x000fe20000000800 */
[----:B------:R-:W-:Y:S01]  /*3eb0*/  @!PT LDS RZ, [RZ] ;  /* 0x00000000fffff984 */ /* 0x000fe20000000800 */
[----:B------:R2:W-:Y:S06]  /*3ec0*/  MEMBAR.ALL.CTA ;  /* 0x0000000000007992 */ /* 0x0005ec0000008000 */
[----:B--2---:R-:W2:Y:S01]  /*3ed0*/  FENCE.VIEW.ASYNC.S ;  /* 0x00000000000073c6 */ /* 0x004ea20000000000 */
[----:B------:R-:W-:-:S04]  /*3ee0*/  PRMT R0, RZ, 0x654, R0 ;  /* 0x00000654ff007816 */ /* 0x000fc80000000000 */
[----:B--2---:R2:W-:Y:S01]  /*3ef0*/  SYNCS.ARRIVE.TRANS64.RED.A1T0 RZ, [R0+URZ], RZ ;  /* 0x000000ff00ff79a7 */ /* 0x0045e200081004ff */
[----:B-1----:R-:W-:Y:S01]  /*3f00*/  LOP3.LUT P1, RZ, R6, 0x1, RZ, 0xc0, !PT ;  /* 0x0000000106ff7812 */ /* 0x002fe2000782c0ff */
[----:B--2---:R-:W-:-:S12]  /*3f10*/  BRA.U UP2, `(.L_x_82) ;  /* 0x0000000502087547 */ /* 0x004fd8000b800000 */
[----:B------:R-:W1:Y:S01]  /*3f20*/  LDCU UR8, c[0x0][0x38c] ;  /* 0x00007180ff0877ac */ /* 0x000e620008000800 */
[----:B------:R-:W-:Y:S02]  /*3f30*/  PLOP3.LUT P2, PT, PT, PT, PT, 0x80, 0x8 ;  /* 0x000000000008781c */ /* 0x000fe40003f4f070 */
[----:B------:R-:W-:Y:S01]  /*3f40*/  SHF.L.U32 R4, R9, 0x1f, RZ ;  /* 0x0000001f09047819 */ /* 0x000fe200000006ff */
[----:B------:R-:W-:Y:S02]  /*3f50*/  ULEA UR9, UR19, UR7, 0x3 ;  /* 0x0000000713097291 */ /* 0x000fe4000f8e18ff */
[----:B------:R-:W-:Y:S02]  /*3f60*/  ULEA UR10, UR19, UR21, 0x5 ;  /* 0x00000015130a7291 */ /* 0x000fe4000f8e28ff */
[----:B-1----:R-:W-:-:S06]  /*3f70*/  UISETP.GE.AND UP0, UPT, UR8, 0x1, UPT ;  /* 0x000000010800788c */ /* 0x002fcc000bf06270 */
[----:B------:R-:W-:-:S05]  /*3f80*/  PLOP3.LUT P0, PT, PT, PT, UP0, 0x80, 0x8 ;  /* 0x000000000008781c */ /* 0x000fca0003f0f008 */
[----:B------:R-:W-:-:S08]  /*3f90*/  @UP0 ULEA UR8, UR18, UR7, 0x3 ;  /* 0x0000000712080291 */ /* 0x000fd0000f8e18ff */
[----:B------:R-:W-:-:S04]  /*3fa0*/  @P0 SHF.L.U32 R0, R2, 0x1f, RZ ;  /* 0x0000001f02000819 */ /* 0x000fc800000006ff */
[----:B------:R1:W2:Y:S01]  /*3fb0*/  @P0 SYNCS.PHASECHK.TRANS64.TRYWAIT P2, [UR8], R0 ;  /* 0x00000000ff0005a7 */ /* 0x0002a20008041108 */
[----:B------:R-:W3:Y:S02]  /*3fc0*/  SYNCS.PHASECHK.TRANS64.TRYWAIT P0, [UR9+0x190], R4 ;  /* 0x00019004ff0075a7 */ /* 0x000ee40008001109 */
[----:B-123--:R-:W-:Y:S05]  /*3fd0*/  @!P0 BRA `(.L_x_83) ;  /* 0x0000004800f48947 */ /* 0x00efea0003800000 */
.L_x_195:
[----:B------:R-:W-:Y:S01]  /*3fe0*/  UMOV UR16, UR17 ;  /* 0x0000001100107c82 */ /* 0x000fe20008000000 */
[----:B------:R-:W-:Y:S05]  /*3ff0*/  BRA.U !UP0, `(.L_x_84) ;  /* 0x0000000108c07547 */ /* 0x000fea000b800000 */
[----:B------:R-:W-:Y:S02]  /*4000*/  UIADD3 UR16, UPT, UPT, UR20, UR17, URZ ;  /* 0x0000001114107290 */ /* 0x000fe4000fffe0ff */
[----:B------:R-:W-:Y:S01]  /*4010*/  UPLOP3.LUT UP3, UPT, UPT, UPT, UPT, 0x40, 0x4 ;  /* 0x000000000004789c */ /* 0x000fe20003f6e870 */
[----:B------:R-:W-:Y:S01]  /*4020*/  UMOV UR15, UR6 ;  /* 0x00000006000f7c82 */ /* 0x000fe20008000000 */
[----:B------:R-:W-:-:S09]  /*4030*/  UMOV UR46, UR18 ;  /* 0x00000012002e7c82 */ /* 0x000fd20008000000 */
.L_x_87:
[----:B--2---:R-:W-:Y:S01]  /*4040*/  ULEA UR8, UR46, UR7, 0x3 ;  /* 0x000000072e087291 */ /* 0x004fe2000f8e18ff */
[----:B---3--:R-:W-:Y:S11]  /*4050*/  @P2 BRA `(.L_x_85) ;  /* 0x00000000000c2947 */ /* 0x008ff60003800000 */
[----:B-1----:R-:W-:Y:S04]  /*4060*/  SHF.L.U32 R4, R2, 0x1f, RZ ;  /* 0x0000001f02047819 */ /* 0x002fe800000006ff */
[----:B------:R-:W1:Y:S02]  /*4070*/  SYNCS.PHASECHK.TRANS64.TRYWAIT P0, [UR8], R4 ;  /* 0x00000004ff0075a7 */ /* 0x000e640008001108 */
[----:B-1----:R-:W-:Y:S05]  /*4080*/  @!P0 BRA `(.L_x_86) ;  /* 0x0000004800e08947 */ /* 0x002fea0003800000 */
.L_x_85:
[----:B------:R-:W-:Y:S01]  /*4090*/  UISETP.NE.AND UP0, UPT, UR15, 0x1, UPT ;  /* 0x000000010f00788c */ /* 0x000fe2000bf05270 */
[----:B------:R-:W-:Y:S01]  /*40a0*/  PLOP3.LUT P2, PT, PT, PT, PT, 0x80, 0x8 ;  /* 0x000000000008781c */ /* 0x000fe20003f4f070 */
[----:B------:R-:W-:Y:S02]  /*40b0*/  UIADD3 UR18, UPT, UPT, UR46, 0x1, URZ ;  /* 0x000000012e127890 */ /* 0x000fe4000fffe0ff */
[----:B------:R-:W-:Y:S02]  /*40c0*/  ULEA UR32, UR46, UR14, 0x8 ;  /* 0x0000000e2e207291 */ /* 0x000fe4000f8e40ff */
[----:B------:R-:W-:Y:S01]  /*40d0*/  UISETP.NE.AND UP1, UPT, UR18, 0x11, UPT ;  /* 0x000000111200788c */ /* 0x000fe2000bf25270 */
[----:B------:R-:W-:Y:S01]  /*40e0*/  PLOP3.LUT P0, PT, PT, PT, UP0, 0x80, 0x8 ;  /* 0x000000000008781c */ /* 0x000fe20003f0f008 */
[----:B------:R-:W-:Y:S02]  /*40f0*/  UIADD3 UR44, UPT, UPT, UR32, 0x2, URZ ;  /* 0x00000002202c7890 */ /* 0x000fe4000fffe0ff */
[----:B------:R-:W-:Y:S02]  /*4100*/  USEL UR31, URZ, 0x1, UP1 ;  /* 0x00000001ff1f7887 */ /* 0x000fe40008800000 */
[----:B------:R-:W-:Y:S02]  /*4110*/  USEL UR18, UR18, URZ, UP1 ;  /* 0x000000ff12127287 */ /* 0x000fe40008800000 */
[----:B------:R-:W-:Y:S02]  /*4120*/  UIADD3 UR40, UPT, UPT, UR32, 0x4, URZ ;  /* 0x0000000420287890 */ /* 0x000fe4000fffe0ff */
[----:B------:R-:W-:Y:S01]  /*4130*/  @UP0 ULEA UR30, UR18, UR7, 0x3 ;  /* 0x00000007121e0291 */ /* 0x000fe2000f8e18ff */
[----:B------:R-:W-:Y:S01]  /*4140*/  LOP3.LUT R2, R2, UR31, RZ, 0x3c, !PT ;  /* 0x0000001f02027c12 */ /* 0x000fe2000f8e3cff */
[----:B------:R-:W-:Y:S02]  /*4150*/  UIADD3 UR36, UPT, UPT, UR32, 0x6, URZ ;  /* 0x0000000620247890 */ /* 0x000fe4000fffe0ff */
[----:B------:R-:W-:Y:S01]  /*4160*/  UIADD3 UR8, UPT, UPT, UR8, 0x88, URZ ;  /* 0x0000008808087890 */ /* 0x000fe2000fffe0ff */
[----:B-1----:R-:W-:Y:S01]  /*4170*/  @P0 SHF.L.U32 R0, R2, 0x1f, RZ ;  /* 0x0000001f02000819 */ /* 0x002fe200000006ff */
[----:B------:R-:W-:Y:S02]  /*4180*/  UIADD3 UR17, UPT, UPT, UR17, 0x1, URZ ;  /* 0x0000000111117890 */ /* 0x000fe4000fffe0ff */
[----:B------:R-:W-:Y:S01]  /*4190*/  UIADD3 UR15, UPT, UPT, UR15, -0x1, URZ ;  /* 0xffffffff0f0f7890 */ /* 0x000fe2000fffe0ff */
[----:B------:R2:W3:Y:S01]  /*41a0*/  @P0 SYNCS.PHASECHK.TRANS64.TRYWAIT P2, [UR30], R0 ;  /* 0x00000000ff0005a7 */ /* 0x0004e2000804111e */
[----:B------:R-:W-:Y:S02]  /*41b0*/  ULEA UR30, UR46, UR13, 0x9 ;  /* 0x0000000d2e1e7291 */ /* 0x000fe4000f8e48ff */
[----:B------:R-:W-:Y:S02]  /*41c0*/  UISETP.NE.AND UP0, UPT, UR17, UR16, UPT ;  /* 0x000000101100728c */ /* 0x000fe4000bf05270 */
[----:B------:R-:W-:Y:S02]  /*41d0*/  UIADD3 UR42, UPT, UPT, UR30, 0x2, URZ ;  /* 0x000000021e2a7890 */ /* 0x000fe4000fffe0ff */
[----:B------:R-:W-:Y:S02]  /*41e0*/  UIADD3 UR38, UPT, UPT, UR30, 0x4, URZ ;  /* 0x000000041e267890 */ /* 0x000fe4000fffe0ff */
[----:B------:R-:W-:Y:S01]  /*41f0*/  UIADD3 UR34, UPT, UPT, UR30, 0x6, URZ ;  /* 0x000000061e227890 */ /* 0x000fe2000fffe0ff */
[----:B------:R-:W-:Y:S01]  /*4200*/  UMOV UR33, 0x40004040 ;  /* 0x4000404000217882 */ /* 0x000fe20000000000 */
[----:B------:R-:W-:Y:S01]  /*4210*/  UMOV UR31, 0x40004040 ;  /* 0x40004040001f7882 */ /* 0x000fe20000000000 */
[----:B------:R-:W-:Y:S01]  /*4220*/  UMOV UR45, 0x40004040 ;  /* 0x40004040002d7882 */ /* 0x000fe20000000000 */
[----:B------:R2:W-:Y:S01]  /*4230*/  UTCHMMA.2CTA gdesc[UR30], gdesc[UR32], tmem[UR10], tmem[UR28], idesc[UR29], UP3 ;  /* 0x00ff1c201e0075ea */ /* 0x0005e20009a0000a */
[----:B------:R-:W-:Y:S01]  /*4240*/  UPLOP3.LUT UP3, UPT, UPT, UPT, UPT, 0x80, 0x8 ;  /* 0x000000000008789c */ /* 0x000fe20003f6f070 */
[----:B------:R-:W-:Y:S01]  /*4250*/  UMOV UR43, 0x40004040 ;  /* 0x40004040002b7882 */ /* 0x000fe20000000000 */
[----:B------:R-:W-:Y:S01]  /*4260*/  UMOV UR41, 0x40004040 ;  /* 0x4000404000297882 */ /* 0x000fe20000000000 */
[----:B------:R2:W-:Y:S01]  /*4270*/  UTCHMMA.2CTA gdesc[UR42], gdesc[UR44], tmem[UR10], tmem[UR26], idesc[UR27], UPT ;  /* 0x00ff1a2c2a0075ea */ /* 0x0005e2000ba0000a */
[----:B------:R-:W-:Y:S01]  /*4280*/  UMOV UR39, 0x40004040 ;  /* 0x4000404000277882 */ /* 0x000fe20000000000 */
[----:B------:R-:W-:Y:S01]  /*4290*/  UMOV UR37, 0x40004040 ;  /* 0x4000404000257882 */ /* 0x000fe20000000000 */
[----:B------:R-:W-:Y:S01]  /*42a0*/  UMOV UR35, 0x40004040 ;  /* 0x4000404000237882 */ /* 0x000fe20000000000 */
[----:B------:R2:W-:Y:S01]  /*42b0*/  UTCHMMA.2CTA gdesc[UR38], gdesc[UR40], tmem[UR10], tmem[UR24], idesc[UR25], UPT ;  /* 0x00ff1828260075ea */ /* 0x0005e2000ba0000a */
[----:B------:R2:W-:Y:S01]  /*42c0*/  UTCHMMA.2CTA gdesc[UR34], gdesc[UR36], tmem[UR10], tmem[UR22], idesc[UR23], UPT ;  /* 0x00ff1624220075ea */ /* 0x0005e2000ba0000a */
[----:B------:R2:W-:Y:S01]  /*42d0*/  UTCBAR.2CTA.MULTICAST [UR8], URZ, UR12 ;  /* 0x000000ff080073e9 */ /* 0x0005e2000820080c */
[----:B------:R-:W-:Y:S01]  /*42e0*/  UMOV UR46, UR18 ;  /* 0x00000012002e7c82 */ /* 0x000fe20008000000 */
[----:B------:R-:W-:Y:S05]  /*42f0*/  BRA.U UP0, `(.L_x_87) ;  /* 0xfffffffd00507547 */ /* 0x000fea000b83ffff */
.L_x_84:
[----:B------:R-:W-:Y:S01]  /*4300*/  UIADD3 UR9, UPT, UPT, UR9, 0x170, URZ ;  /* 0x0000017009097890 */ /* 0x000fe2000fffe0ff */
[----:B------:R-:W-:-:S08]  /*4310*/  UMOV UR17, UR16 ;  /* 0x0000001000117c82 */ /* 0x000fd00008000000 */
[----:B------:R4:W-:Y:S01]  /*4320*/  UTCBAR.2CTA.MULTICAST [UR9], URZ, UR11 ;  /* 0x000000ff090073e9 */ /* 0x0009e2000820080b */
[----:B------:R-:W-:Y:S02]  /*4330*/  NOP ;  /* 0x0000000000007918 */ /* 0x000fe40000000000 */
.L_x_82:
[----:B------:R-:W-:Y:S01]  /*4340*/  UIADD3 UR19, UPT, UPT, UR19, 0x1, URZ ;  /* 0x0000000113137890 */ /* 0x000fe2000fffe0ff */
[----:B------:R-:W-:-:S03]  /*4350*/  ISETP.NE.AND P0, PT, R8, 0x2, PT ;  /* 0x000000020800780c */ /* 0x000fc60003f05270 */
[----:B------:R-:W-:Y:S01]  /*4360*/  UISETP.NE.AND UP0, UPT, UR19, 0x4, UPT ;  /* 0x000000041300788c */ /* 0x000fe2000bf05270 */
[----:B-12---:R-:W-:Y:S02]  /*4370*/  SEL R0, RZ, 0x1, P0 ;  /* 0x00000001ff007807 */ /* 0x006fe40000000000 */
[----:B------:R-:W-:Y:S01]  /*4380*/  SEL R8, R8, RZ, P0 ;  /* 0x000000ff08087207 */ /* 0x000fe20000000000 */
[----:B------:R-:W-:Y:S01]  /*4390*/  USEL UR8, URZ, 0x1, UP0 ;  /* 0x00000001ff087887 */ /* 0x000fe20008000000 */
[----:B------:R-:W-:Y:S01]  /*43a0*/  LOP3.LUT R3, R3, R0, RZ, 0x3c, !PT ;  /* 0x0000000003037212 */ /* 0x000fe200078e3cff */
[----:B------:R-:W-:-:S04]  /*43b0*/  USEL UR19, UR19, URZ, UP0 ;  /* 0x000000ff13137287 */ /* 0x000fc80008000000 */
[----:B------:R-:W-:Y:S01]  /*43c0*/  LOP3.LUT R9, R9, UR8, RZ, 0x3c, !PT ;  /* 0x0000000809097c12 */ /* 0x000fe2000f8e3cff */
[----:B------:R-:W-:Y:S07]  /*43d0*/  @P1 BRA `(.L_x_88) ;  /* 0xfffffff800881947 */ /* 0x000fee000383ffff */
[----:B------:R-:W1:Y:S01]  /*43e0*/  S2UR UR6, SR_CgaCtaId ;  /* 0x00000000000679c3 */ /* 0x000e620000008800 */
[----:B------:R-:W-:Y:S01]  /*43f0*/  ELECT P0, URZ, PT ;  /* 0x0000000000ff782f */ /* 0x000fe20003800000 */
[----:B------:R-:W-:Y:S01]  /*4400*/  HFMA2 R0, -RZ, RZ, 0, 5.9604644775390625e-08 ;  /* 0x00000001ff007431 */ /* 0x000fe200000001ff */
[----:B------:R-:W-:-:S05]  /*4410*/  UMOV UR8, 0x40 ;  /* 0x0000004000087882 */ /* 0x000fca0000000000 */
[----:B------:R-:W-:Y:S01]  /*4420*/  UVIRTCOUNT.DEALLOC.SMPOOL 0x80 ;  /* 0x000000800000784c */ /* 0x000fe20000000000 */
[----:B------:R-:W-:Y:S02]  /*4430*/  UISETP.NE.AND UP0, UPT, UR5, URZ, UPT ;  /* 0x000000ff0500728c */ /* 0x000fe4000bf05270 */
[----:B-1----:R-:W-:-:S09]  /*4440*/  ULEA UR6, UR6, UR8, 0x18 ;  /* 0x0000000806067291 */ /* 0x002fd2000f8ec0ff */
[----:B------:R1:W-:Y:S01]  /*4450*/  @P0 STS.U8 [UR6+0x1c], R0 ;  /* 0x00001c00ff000988 */ /* 0x0003e20008000006 */
[----:B------:R-:W-:Y:S05]  /*4460*/  BRA.U UP0, `(.L_x_89) ;  /* 0x0000000100a07547 */ /* 0x000fea000b800000 */
[----:B------:R-:W-:Y:S01]  /*4470*/  UIADD3 UR5, UPT, UPT, UR7, 0x190, URZ ;  /* 0x0000019007057890 */ /* 0x000fe2000fffe0ff */
[----:B------:R-:W-:-:S03]  /*4480*/  SHF.L.U32 R2, R9, 0x1f, RZ ;  /* 0x0000001f09027819 */ /* 0x000fc600000006ff */
[----:B------:R-:W-:-:S09]  /*4490*/  ULEA UR8, UR19, UR5, 0x3 ;  /* 0x0000000513087291 */ /* 0x000fd2000f8e18ff */
[----:B------:R-:W2:Y:S02]  /*44a0*/  SYNCS.PHASECHK.TRANS64.TRYWAIT P0, [UR8], R2 ;  /* 0x00000002ff0075a7 */ /* 0x000ea40008001108 */
[----:B--2---:R-:W-:Y:S05]  /*44b0*/  @!P0 BRA `(.L_x_90) ;  /* 0x0000004400ec8947 */ /* 0x004fea0003800000 */
.L_x_198:
[----:B----4-:R-:W-:-:S04]  /*44c0*/  UIADD3 UR9, UPT, UPT, UR19, 0x1, URZ ;  /* 0x0000000113097890 */ /* 0x010fc8000fffe0ff */
        /* <DEDUP_REMOVED lines=8> */
.L_x_200:
        /* <DEDUP_REMOVED lines=9> */
.L_x_202:
[----:B------:R-:W-:-:S04]  /*45e0*/  UIADD3 UR9, UPT, UPT, UR9, 0x1, URZ ;  /* 0x0000000109097890 */ /* 0x000fc8000fffe0ff */
[----:B------:R-:W-:-:S04]  /*45f0*/  UISETP.NE.AND UP1, UPT, UR9, 0x4, UPT ;  /* 0x000000040900788c */ /* 0x000fc8000bf25270 */
[----:B------:R-:W-:Y:S02]  /*4600*/  USEL UR8, URZ, 0x1, UP1 ;  /* 0x00000001ff087887 */ /* 0x000fe40008800000 */
[----:B------:R-:W-:-:S04]  /*4610*/  USEL UR9, UR9, URZ, UP1 ;  /* 0x000000ff09097287 */ /* 0x000fc80008800000 */
[----:B------:R-:W-:Y:S01]  /*4620*/  ULEA UR9, UR9, UR5, 0x3 ;  /* 0x0000000509097291 */ /* 0x000fe2000f8e18ff */
[----:B------:R-:W-:-:S04]  /*4630*/  LOP3.LUT R2, R2, UR8, RZ, 0x3c, !PT ;  /* 0x0000000802027c12 */ /* 0x000fc8000f8e3cff */
[----:B------:R-:W-:Y:S01]  /*4640*/  SHF.L.U32 R2, R2, 0x1f, RZ ;  /* 0x0000001f02027819 */ /* 0x000fe200000006ff */
[----:B-1----:R-:W-:-:S04]  /*4650*/  IMAD.U32 R0, RZ, RZ, UR9 ;  /* 0x00000009ff007e24 */ /* 0x002fc8000f8e00ff */
[----:B------:R1:W2:Y:S03]  /*4660*/  SYNCS.PHASECHK.TRANS64.TRYWAIT P0, [R0+URZ], R2 ;  /* 0x00000002000075a7 */ /* 0x0002a600080011ff */
[----:B--2---:R-:W-:Y:S05]  /*4670*/  @!P0 NANOSLEEP.SYNCS 0x989680 ;  /* 0x009896800000895d */ /* 0x004fea0003900000 */
[----:B------:R-:W2:Y:S02]  /*4680*/  @!P0 SYNCS.PHASECHK.TRANS64 P0, [R0+URZ], R2 ;  /* 0x00000002000085a7 */ /* 0x000ea400080010ff */
[----:B--2---:R-:W-:Y:S05]  /*4690*/  @P0 BRA `(.L_x_93) ;  /* 0x0000000000200947 */ /* 0x004fea0003800000 */
.L_x_94:
[----:B--2---:R2:W4:Y:S02]  /*46a0*/  SYNCS.PHASECHK.TRANS64.TRYWAIT P0, [R0+URZ], R2 ;  /* 0x00000002000075a7 */ /* 0x00452400080011ff */
[----:B----4-:R-:W-:Y:S05]  /*46b0*/  @!P0 NANOSLEEP.SYNCS 0x989680 ;  /* 0x009896800000895d */ /* 0x010fea0003900000 */
[----:B------:R-:W4:Y:S02]  /*46c0*/  @!P0 SYNCS.PHASECHK.TRANS64 P0, [R0+URZ], R2 ;  /* 0x00000002000085a7 */ /* 0x000f2400080010ff */
[----:B----4-:R-:W-:Y:S05]  /*46d0*/  @!P0 BRA `(.L_x_94) ;  /* 0xfffffffc00f08947 */ /* 0x010fea000383ffff */
[----:B------:R-:W-:Y:S05]  /*46e0*/  BRA `(.L_x_93) ;  /* 0x00000000000c7947 */ /* 0x000fea0003800000 */
.L_x_89:
[----:B------:R-:W-:-:S04]  /*46f0*/  UIADD3 UR5, UPT, UPT, UR7, 0x1d0, URZ ;  /* 0x000001d007057890 */ /* 0x000fc8000fffe0ff */
[----:B------:R-:W-:-:S09]  /*4700*/  UPRMT UR5, UR4, 0x654, UR5 ;  /* 0x0000065404057896 */ /* 0x000fd20008000005 */
[----:B------:R-:W-:Y:S03]  /*4710*/  SYNCS.ARRIVE.TRANS64.RED.A1T0 RZ, [UR5], RZ ;  /* 0x000000ffffff79a7 */ /* 0x000fe60008100405 */
.L_x_93:
[----:B-12---:R-:W-:Y:S01]  /*4720*/  SHF.L.U32 R2, RZ, 0x1f, RZ ;  /* 0x0000001fff027819 */ /* 0x006fe200000006ff */
[----:B------:R-:W-:Y:S01]  /*4730*/  UIADD3 UR5, UPT, UPT, UR7, 0x1d0, URZ ;  /* 0x000001d007057890 */ /* 0x000fe2000fffe0ff */
[----:B------:R-:W-:Y:S02]  /*4740*/  PLOP3.LUT P0, PT, PT, PT, UP0, 0x80, 0x8 ;  /* 0x000000000008781c */ /* 0x000fe40003f0f008 */
[----:B------:R-:W1:Y:S02]  /*4750*/  SYNCS.PHASECHK.TRANS64.TRYWAIT P1, [UR7+0x1d0], R2 ;  /* 0x0001d002ff0075a7 */ /* 0x000e640008021107 */
[----:B-1----:R-:W-:Y:S09]  /*4760*/  @!P1 BRA `(.L_x_95) ;  /* 0x0000004400889947 */ /* 0x002ff20003800000 */
.L_x_204:
[----:B------:R-:W-:Y:S01]  /*4770*/  @!UP0 UPRMT UR5, UR4, 0x654, UR5 ;  /* 0x0000065404058896 */ /* 0x000fe20008000005 */
[----:B------:R-:W-:Y:S02]  /*4780*/  UMOV UR8, 0xffff ;  /* 0x0000ffff00087882 */ /* 0x000fe40000000000 */
[----:B------:R-:W-:-:S06]  /*4790*/  UMOV UR4, 0x1 ;  /* 0x0000000100047882 */ /* 0x000fcc0000000000 */
[----:B------:R-:W-:Y:S01]  /*47a0*/  @!P0 SYNCS.ARRIVE.TRANS64.RED.A1T0 RZ, [UR5], RZ ;  /* 0x000000ffffff89a7 */ /* 0x000fe20008100405 */
[----:B------:R-:W-:Y:S01]  /*47b0*/  NOP ;  /* 0x0000000000007918 */ /* 0x000fe20000000000 */
[----:B-1----:R-:W1:Y:S01]  /*47c0*/  LDS R0, [UR6+0x14] ;  /* 0x00001406ff007984 */ /* 0x002e620008000800 */
[----:B------:R-:W-:-:S04]  /*47d0*/  ULOP3.LUT UR5, UR21, 0xffff, URZ, 0xc0, !UPT ;  /* 0x0000ffff15057892 */ /* 0x000fc8000f8ec0ff */
[----:B------:R-:W-:-:S04]  /*47e0*/  USHF.R.U32.HI UR5, URZ, 0x5, UR5 ;  /* 0x00000005ff057899 */ /* 0x000fc80008011605 */
[----:B------:R-:W-:Y:S02]  /*47f0*/  USHF.L.U32 UR8, UR8, UR5, URZ ;  /* 0x0000000508087299 */ /* 0x000fe400080006ff */
[----:B------:R-:W-:-:S04]  /*4800*/  USHF.L.U32 UR4, UR4, UR5, URZ ;  /* 0x0000000504047299 */ /* 0x000fc800080006ff */
[----:B-1----:R-:W-:-:S04]  /*4810*/  LOP3.LUT R0, R0, UR8, RZ, 0xc0, !PT ;  /* 0x0000000800007c12 */ /* 0x002fc8000f8ec0ff */
[----:B------:R-:W-:-:S13]  /*4820*/  ISETP.NE.AND P0, PT, R0, UR8, PT ;  /* 0x0000000800007c0c */ /* 0x000fda000bf05270 */
[----:B------:R-:W-:Y:S05]  /*4830*/  @P0 BRA `(.L_x_96) ;  /* 0x0000000000580947 */ /* 0x000fea0003800000 */
[----:B------:R-:W1:Y:S02]  /*4840*/  LDS R0, [UR6+0x18] ;  /* 0x00001806ff007984 */ /* 0x000e640008000800 */
[----:B-1----:R-:W-:-:S04]  /*4850*/  LOP3.LUT R0, R0, UR4, RZ, 0xc0, !PT ;  /* 0x0000000400007c12 */ /* 0x002fc8000f8ec0ff */
[----:B------:R-:W-:-:S13]  /*4860*/  ISETP.NE.AND P0, PT, R0, UR4, PT ;  /* 0x0000000400007c0c */ /* 0x000fda000bf05270 */
[----:B------:R-:W-:Y:S05]  /*4870*/  @P0 BRA `(.L_x_97) ;  /* 0x00000000003c0947 */ /* 0x000fea0003800000 */
[----:B------:R-:W1:Y:S01]  /*4880*/  S2R R2, SR_LANEID ;  /* 0x0000000000027919 */ /* 0x000e620000000000 */
[----:B------:R-:W-:Y:S01]  /*4890*/  ULOP3.LUT UR8, URZ, UR8, URZ, 0x33, !UPT ;  /* 0x00000008ff087292 */ /* 0x000fe2000f8e33ff */
[----:B------:R-:W-:Y:S02]  /*48a0*/  VOTEU.ANY UR7, UPT, PT ;  /* 0x0000000000077886 */ /* 0x000fe400038e0100 */
[----:B------:R-:W-:-:S03]  /*48b0*/  UFLO.U32 UR7, UR7 ;  /* 0x00000007000772bd */ /* 0x000fc600080e0000 */
[----:B------:R-:W-:-:S04]  /*48c0*/  IMAD.U32 R0, RZ, RZ, UR8 ;  /* 0x00000008ff007e24 */ /* 0x000fc8000f8e00ff */
[----:B------:R2:W3:Y:S02]  /*48d0*/  REDUX UR5, R0 ;  /* 0x00000000000573c4 */ /* 0x0004e40000000000 */
[----:B------:R1:W-:Y:S02]  /*48e0*/  UTCATOMSWS.AND URZ, UR8 ;  /* 0x0000000800ff79e3 */ /* 0x0003e40008000000 */
[----:B-1----:R-:W-:Y:S02]  /*48f0*/  ISETP.EQ.U32.AND P0, PT, R2, UR7, PT ;  /* 0x0000000702007c0c */ /* 0x002fe4000bf02070 */
[----:B--2---:R-:W-:Y:S02]  /*4900*/  LOP3.LUT R0, RZ, UR4, RZ, 0x33, !PT ;  /* 0x00000004ff007c12 */ /* 0x004fe4000f8e33ff */
[----:B---3--:R-:W-:Y:S02]  /*4910*/  MOV R2, UR5 ;  /* 0x0000000500027c02 */ /* 0x008fe40008000f00 */
[----:B------:R-:W1:Y:S07]  /*4920*/  REDUX UR4, R0 ;  /* 0x00000000000473c4 */ /* 0x000e6e0000000000 */
[----:B------:R2:W-:Y:S01]  /*4930*/  @P0 ATOMS.AND RZ, [UR6+0x14], R2 ;  /* 0x00001402ffff098c */ /* 0x0005e2000a800006 */
[----:B-1----:R-:W-:-:S05]  /*4940*/  IMAD.U32 R0, RZ, RZ, UR4 ;  /* 0x00000004ff007e24 */ /* 0x002fca000f8e00ff */
[----:B------:R2:W-:Y:S01]  /*4950*/  @P0 ATOMS.AND RZ, [UR6+0x18], R0 ;  /* 0x00001800ffff098c */ /* 0x0005e2000a800006 */
[----:B------:R-:W-:Y:S05]  /*4960*/  BRA `(.L_x_98) ;  /* 0x0000000000147947 */ /* 0x000fea0003800000 */
.L_x_97:
[----:B------:R-:W-:Y:S02]  /*4970*/  MOV R2, 0x4990 ;  /* 0x0000499000027802 */ /* 0x000fe40000000f00 */
[----:B---345:R-:W-:Y:S05]  /*4980*/  CALL.REL.NOINC `($__internal_0_$__cuda_sm10x_tcgen05_guardrail_trap_col_being_dealloced_not_returned_by_alloc) ;  /* 0x0000004400f47944 */ /* 0x038fea0003c00000 */
[----:B------:R-:W-:Y:S05]  /*4990*/  BRA `(.L_x_98) ;  /* 0x0000000000087947 */ /* 0x000fea0003800000 */
.L_x_96:
[----:B------:R-:W-:Y:S02]  /*49a0*/  MOV R2, 0x49c0 ;  /* 0x000049c000027802 */ /* 0x000fe40000000f00 */
[----:B---345:R-:W-:Y:S05]  /*49b0*/  CALL.REL.NOINC `($__internal_2_$__cuda_sm10x_tcgen05_guardrail_trap_unallocated_columns_being_dealloced) ;  /* 0x0000004800007944 */ /* 0x038fea0003c00000 */
.L_x_98:
[----:B------:R-:W-:Y:S01]  /*49c0*/  NOP ;  /* 0x0000000000007918 */ /* 0x000fe20000000000 */
[----:B----4-:R-:W-:Y:S05]  /*49d0*/  EXIT ;  /* 0x000000000000794d */ /* 0x010fea0003800000 */
.L_x_69:
[----:B------:R-:W-:-:S09]  /*49e0*/  UISETP.NE.OR UP5, UPT, UR10, 0x3, UP5 ;  /* 0x000000030a00788c */ /* 0x000fd2000afa5670 */
[----:B------:R-:W-:Y:S05]  /*49f0*/  BRA.U UP5, `(.L_x_99) ;  /* 0x0000000d05e47547 */ /* 0x000fea000b800000 */
[----:B------:R-:W1:Y:S01]  /*4a00*/  LDC R0, c[0x0][0xb30] ;  /* 0x0002cc00ff007b82 */ /* 0x000e620000000800 */
[----:B------:R-:W2:Y:S01]  /*4a10*/  LDCU.64 UR8, c[0x0][0x888] ;  /* 0x00011100ff0877ac */ /* 0x000ea20008000a00 */
[----:B------:R-:W-:Y:S01]  /*4a20*/  IMAD.MOV.U32 R32, RZ, RZ, 0x1 ;  /* 0x00000001ff207424 */ /* 0x000fe200078e00ff */
[----:B------:R-:W-:Y:S01]  /*4a30*/  CS2R R28, SRZ ;  /* 0x00000000001c7805 */ /* 0x000fe2000001ff00 */
[----:B------:R-:W-:Y:S01]  /*4a40*/  IMAD.MOV.U32 R25, RZ, RZ, 0x1000 ;  /* 0x00001000ff197424 */ /* 0x000fe200078e00ff */
[----:B------:R-:W3:Y:S03]  /*4a50*/  LDCU.64 UR4, c[0x0][0x890] ;  /* 0x00011200ff0477ac */ /* 0x000ee60008000a00 */
[----:B------:R-:W4:Y:S01]  /*4a60*/  LDC R24, c[0x0][0x370] ;  /* 0x0000dc00ff187b82 */ /* 0x000f220000000800 */
[----:B------:R-:W-:Y:S01]  /*4a70*/  UMOV UR6, 0x400 ;  /* 0x0000040000067882 */ /* 0x000fe20000000000 */
[----:B------:R-:W-:-:S02]  /*4a80*/  UPLOP3.LUT UP0, UPT, UPT, UPT, UPT, 0x40, 0x4 ;  /* 0x000000000004789c */ /* 0x000fc40003f0e870 */
[----:B------:R-:W-:Y:S01]  /*4a90*/  ULEA UR6, UR39, UR6, 0x18 ;  /* 0x0000000627067291 */ /* 0x000fe2000f8ec0ff */
[----:B------:R-:W-:-:S03]  /*4aa0*/  UMOV UR13, URZ ;  /* 0x000000ff000d7c82 */ /* 0x000fc60008000000 */
[----:B------:R-:W4:Y:S01]  /*4ab0*/  LDC R5, c[0x0][0xb0c] ;  /* 0x0002c300ff057b82 */ /* 0x000f220000000800 */
[----:B--2---:R-:W-:Y:S02]  /*4ac0*/  UISETP.NE.U32.AND UP3, UPT, UR8, URZ, UPT ;  /* 0x000000ff0800728c */ /* 0x004fe4000bf65070 */
[----:B---3--:R-:W-:-:S05]  /*4ad0*/  UISETP.NE.U32.AND UP6, UPT, UR4, URZ, UPT ;  /* 0x000000ff0400728c */ /* 0x008fca000bfc5070 */
[----:B------:R-:W2:Y:S01]  /*4ae0*/  LDC R18, c[0x0][0xb20] ;  /* 0x0002c800ff127b82 */ /* 0x000ea20000000800 */
[----:B-1----:R-:W-:Y:S01]  /*4af0*/  ISETP.NE.AND P1, PT, R0, 0x1, PT ;  /* 0x000000010000780c */ /* 0x002fe20003f25270 */
[----:B------:R-:W-:Y:S02]  /*4b00*/  UISETP.NE.AND.EX UP3, UPT, UR9, URZ, UPT, UP3 ;  /* 0x000000ff0900728c */ /* 0x000fe4000bf65330 */
[----:B------:R-:W-:-:S04]  /*4b10*/  UISETP.NE.AND.EX UP6, UPT, UR5, URZ, UPT, UP6 ;  /* 0x000000ff0500728c */ /* 0x000fc8000bfc5360 */
[----:B------:R-:W1:Y:S08]  /*4b20*/  LDC.64 R30, c[0x0][0x348] ;  /* 0x0000d200ff1e7b82 */ /* 0x000e700000000a00 */
[----:B------:R-:W3:Y:S08]  /*4b30*/  LDC.64 R16, c[0x0][0xb10] ;  /* 0x0002c400ff107b82 */ /* 0x000ef00000000a00 */
[----:B------:R-:W1:Y:S08]  /*4b40*/  LDC.64 R8, c[0x0][0xb18] ;  /* 0x0002c600ff087b82 */ /* 0x000e700000000a00 */
[----:B------:R-:W1:Y:S08]  /*4b50*/  LDC.64 R6, c[0x0][0xb28] ;  /* 0x0002ca00ff067b82 */ /* 0x000e700000000a00 */
[----:B--2-4-:R-:W1:Y:S02]  /*4b60*/  LDC R19, c[0x0][0x374] ;  /* 0x0000dd00ff137b82 */ /* 0x014e640000000800 */
.L_x_108:
[C---:B------:R-:W-:Y:S02]  /*4b70*/  LEA R0, R29.reuse, UR6, 0x3 ;  /* 0x000000061d007c11 */ /* 0x040fe4000f8e18ff */
[----:B------:R-:W-:Y:S02]  /*4b80*/  SHF.L.U32 R2, R28, 0x1f, RZ ;  /* 0x0000001f1c027819 */ /* 0x000fe400000006ff */
[----:B------:R-:W-:Y:S02]  /*4b90*/  LEA R20, R29, UR6, 0x4 ;  /* 0x000000061d147c11 */ /* 0x000fe4000f8e20ff */
[----:B--2---:R-:W2:Y:S02]  /*4ba0*/  SYNCS.PHASECHK.TRANS64.TRYWAIT P0, [R0+URZ+0x150], R2 ;  /* 0x00015002000075a7 */ /* 0x004ea400080011ff */
[----:B--2---:R-:W-:Y:S05]  /*4bb0*/  @!P0 BRA `(.L_x_100) ;  /* 0x00000040008c8947 */ /* 0x004fea0003800000 */
.L_x_205:
[----:B------:R-:W-:Y:S01]  /*4bc0*/  ISETP.GE.AND P0, PT, R26, 0x1, PT ;  /* 0x000000011a00780c */ /* 0x000fe20003f06270 */
[----:B------:R-:W4:Y:S01]  /*4bd0*/  LDS.128 R20, [R20+0x1e0] ;  /* 0x0001e00014147984 */ /* 0x000f220000000c00 */
[----:B--2---:R-:W-:Y:S01]  /*4be0*/  VIADD R0, R0, 0x160 ;  /* 0x0000016000007836 */ /* 0x004fe20000000000 */
[----:B------:R-:W-:Y:S01]  /*4bf0*/  @!PT LDS RZ, [RZ] ;  /* 0x00000000fffff984 */ /* 0x000fe20000000800 */
[----:B------:R-:W-:Y:S01]  /*4c00*/  @!PT LDS RZ, [RZ] ;  /* 0x00000000fffff984 */ /* 0x000fe20000000800 */
[----:B------:R-:W-:Y:S01]  /*4c10*/  @!PT LDS RZ, [RZ] ;  /* 0x00000000fffff984 */ /* 0x000fe20000000800 */
[----:B------:R-:W-:Y:S01]  /*4c20*/  @!PT LDS RZ, [RZ] ;  /* 0x00000000fffff984 */ /* 0x000fe20000000800 */
[----:B------:R2:W-:Y:S06]  /*4c30*/  MEMBAR.ALL.CTA ;  /* 0x0000000000007992 */ /* 0x0005ec0000008000 */
[----:B--2---:R-:W2:Y:S01]  /*4c40*/  FENCE.VIEW.ASYNC.S ;  /* 0x00000000000073c6 */ /* 0x004ea20000000000 */
[----:B------:R-:W-:Y:S04]  /*4c50*/  PRMT R0, RZ, 0x654, R0 ;  /* 0x00000654ff007816 */ /* 0x000fe80000000000 */
[----:B--2---:R2:W-:Y:S01]  /*4c60*/  SYNCS.ARRIVE.TRANS64.RED.A1T0 RZ, [R0+URZ], RZ ;  /* 0x000000ff00ff79a7 */ /* 0x0045e200081004ff */
[----:B----4-:R-:W-:Y:S11]  /*4c70*/  LOP3.LUT P3, RZ, R22, 0x1, RZ, 0xc0, !PT ;  /* 0x0000000116ff7812 */ /* 0x010ff6000786c0ff */
[----:B------:R-:W-:Y:S02]  /*4c80*/  @!UPT UIADD3 URZ, UPT, UPT, URZ, URZ, URZ ;  /* 0x000000fffffff290 */ /* 0x000fe4000fffe0ff */
[----:B------:R-:W-:Y:S02]  /*4c90*/  @P3 MOV R13, R20 ;  /* 0x00000014000d3202 */ /* 0x000fe40000000f00 */
[----:B------:R-:W-:Y:S01]  /*4ca0*/  @P3 LOP3.LUT R12, R21, 0xffff, RZ, 0xc0, !PT ;  /* 0x0000ffff150c3812 */ /* 0x000fe200078ec0ff */
[----:B--2---:R-:W-:Y:S06]  /*4cb0*/  @!P0 BRA `(.L_x_101) ;  /* 0x0000000000a48947 */ /* 0x004fec0003800000 */
[-C--:B-1----:R-:W-:Y:S01]  /*4cc0*/  IMAD.HI.U32 R0, R19, R9.reuse, RZ ;  /* 0x0000000913007227 */ /* 0x082fe200078e00ff */
[----:B------:R-:W-:Y:S02]  /*4cd0*/  ISETP.NE.AND P0, PT, R8, 0x1, PT ;  /* 0x000000010800780c */ /* 0x000fe40003f05270 */
[----:B------:R-:W-:Y:S01]  /*4ce0*/  ISETP.NE.AND P2, PT, R26, 0x1, PT ;  /* 0x000000011a00780c */ /* 0x000fe20003f45270 */
[----:B---3--:R-:W-:Y:S01]  /*4cf0*/  IMAD.HI.U32 R11, R24, R16, RZ ;  /* 0x00000010180b7227 */ /* 0x008fe200078e00ff */
[----:B------:R-:W-:Y:S02]  /*4d00*/  SHF.R.U32.HI R0, RZ, R18, R0 ;  /* 0x00000012ff007219 */ /* 0x000fe40000011600 */
[----:B------:R-:W-:Y:S01]  /*4d10*/  ISETP.NE.AND P4, PT, R5, 0x1, PT ;  /* 0x000000010500780c */ /* 0x000fe20003f85270 */
[----:B------:R-:W-:Y:S01]  /*4d20*/  IMAD.HI.U32 R15, R12, R9, RZ ;  /* 0x000000090c0f7227 */ /* 0x000fe200078e00ff */
[----:B------:R-:W-:Y:S02]  /*4d30*/  SHF.R.U32.HI R11, RZ, R17, R11 ;  /* 0x00000011ff0b7219 */ /* 0x000fe4000001160b */
[----:B------:R-:W-:Y:S01]  /*4d40*/  SEL R0, R19, R0, !P0 ;  /* 0x0000000013007207 */ /* 0x000fe20004000000 */
[----:B------:R-:W-:Y:S01]  /*4d50*/  IMAD.HI.U32 R14, R13, R16, RZ ;  /* 0x000000100d0e7227 */ /* 0x000fe200078e00ff */
[----:B------:R-:W-:Y:S03]  /*4d60*/  SEL R11, R24, R11, !P4 ;  /* 0x0000000b180b7207 */ /* 0x000fe60006000000 */
[-C--:B------:R-:W-:Y:S01]  /*4d70*/  IMAD.HI.U32 R10, R0, R6.reuse, RZ ;  /* 0x00000006000a7227 */ /* 0x080fe200078e00ff */
[----:B------:R-:W-:Y:S03]  /*4d80*/  SHF.R.U32.HI R14, RZ, R17, R14 ;  /* 0x00000011ff0e7219 */ /* 0x000fe6000001160e */
[----:B------:R-:W-:Y:S01]  /*4d90*/  IMAD.HI.U32 R2, R11, R6, RZ ;  /* 0x000000060b027227 */ /* 0x000fe200078e00ff */
[-C--:B------:R-:W-:Y:S02]  /*4da0*/  @P2 SHF.R.U32.HI R0, RZ, R7.reuse, R10 ;  /* 0x00000007ff002219 */ /* 0x080fe4000001160a */
[----:B------:R-:W-:Y:S02]  /*4db0*/  SHF.R.U32.HI R10, RZ, R18, R15 ;  /* 0x00000012ff0a7219 */ /* 0x000fe4000001160f */
[----:B------:R-:W-:Y:S01]  /*4dc0*/  @P2 SHF.R.U32.HI R11, RZ, R7, R2 ;  /* 0x00000007ff0b2219 */ /* 0x000fe20000011602 */
[----:B------:R-:W-:Y:S01]  /*4dd0*/  IMAD R0, R26, R0, RZ ;  /* 0x000000001a007224 */ /* 0x000fe200078e02ff */
[----:B------:R-:W-:Y:S02]  /*4de0*/  SEL R10, R12, R10, !P0 ;  /* 0x0000000a0c0a7207 */ /* 0x000fe40004000000 */
[----:B------:R-:W-:Y:S01]  /*4df0*/  SEL R2, R13, R14, !P4 ;  /* 0x0000000e0d027207 */ /* 0x000fe20006000000 */
[----:B------:R-:W-:Y:S01]  /*4e00*/  IMAD R14, R26, R11, RZ ;  /* 0x0000000b1a0e7224 */ /* 0x000fe200078e02ff */
[C---:B------:R-:W-:Y:S01]  /*4e10*/  ISETP.GE.AND P0, PT, R10.reuse, R0, PT ;  /* 0x000000000a00720c */ /* 0x040fe20003f06270 */
[----:B------:R-:W-:Y:S03]  /*4e20*/  IMAD.HI.U32 R0, R10, R6, RZ ;  /* 0x000000060a007227 */ /* 0x000fe600078e00ff */
[----:B------:R-:W-:Y:S02]  /*4e30*/  ISETP.GE.OR P0, PT, R2, R14, P0 ;  /* 0x0000000e0200720c */ /* 0x000fe40000706670 */
[-C--:B------:R-:W-:Y:S04]  /*4e40*/  SHF.R.U32.HI R0, RZ, R7.reuse, R0 ;  /* 0x00000007ff007219 */ /* 0x080fe80000011600 */
[----:B------:R-:W-:Y:S05]  /*4e50*/  SEL R15, R10, R0, !P2 ;  /* 0x000000000a0f7207 */ /* 0x000fea0005000000 */
[----:B------:R-:W-:Y:S02]  /*4e60*/  IMAD.MOV R14, RZ, RZ, -R15 ;  /* 0x000000ffff0e7224 */ /* 0x000fe400078e0a0f */
[----:B------:R-:W-:Y:S04]  /*4e70*/  @!P0 IMAD.HI.U32 R0, R2, R6, RZ ;  /* 0x0000000602008227 */ /* 0x000fe800078e00ff */
[----:B------:R-:W-:Y:S01]  /*4e80*/  IMAD R14, R26, R14, R10 ;  /* 0x0000000e1a0e7224 */ /* 0x000fe200078e020a */
[----:B------:R-:W-:Y:S04]  /*4e90*/  @!P0 SHF.R.U32.HI R0, RZ, R7, R0 ;  /* 0x00000007ff008219 */ /* 0x000fe80000011600 */
[----:B------:R-:W-:Y:S04]  /*4ea0*/  @!P0 SEL R0, R2, R0, !P2 ;  /* 0x0000000002008207 */ /* 0x000fe80005000000 */
[----:B------:R-:W-:Y:S01]  /*4eb0*/  @!P0 IADD3 R15, PT, PT, R15, -R0, RZ ;  /* 0x800000000f0f8210 */ /* 0x000fe20007ffe0ff */
[----:B------:R-:W-:Y:S01]  /*4ec0*/  @!P0 IMAD R0, R11, R14, R0 ;  /* 0x0000000e0b008224 */ /* 0x000fe200078e0200 */
[----:B------:R-:W-:Y:S01]  /*4ed0*/  IADD3 R11, PT, PT, -R10, RZ, RZ ;  /* 0x000000ff0a0b7210 */ /* 0x000fe20007ffe1ff */
[--C-:B------:R-:W-:Y:S02]  /*4ee0*/  IMAD.MOV R14, RZ, RZ, -R2.reuse ;  /* 0x000000ffff0e7224 */ /* 0x100fe400078e0a02 */
[----:B------:R-:W-:Y:S02]  /*4ef0*/  @!P0 IMAD R10, R15, R26, R2 ;  /* 0x0000001a0f0a8224 */ /* 0x000fe400078e0202 */
[----:B------:R-:W-:Y:S02]  /*4f00*/  @!P0 IMAD.MOV.U32 R2, RZ, RZ, R0 ;  /* 0x000000ffff028224 */ /* 0x000fe400078e0000 */
[----:B------:R-:W-:Y:S02]  /*4f10*/  IMAD R13, R5, R14, R13 ;  /* 0x0000000e050d7224 */ /* 0x000fe400078e020d */
[----:B------:R-:W-:Y:S02]  /*4f20*/  IMAD R12, R8, R11, R12 ;  /* 0x0000000b080c7224 */ /* 0x000fe400078e020c */
[----:B------:R-:W-:Y:S02]  /*4f30*/  IMAD R13, R2, R5, R13 ;  /* 0x00000005020d7224 */ /* 0x000fe400078e020d */
[----:B------:R-:W-:Y:S02]  /*4f40*/  IMAD R12, R10, R8, R12 ;  /* 0x000000080a0c7224 */ /* 0x000fe400078e020c */
.L_x_101:
[----:B------:R-:W-:Y:S05]  /*4f50*/  BRA.U UP0, `(.L_x_102) ;  /* 0x0000000100107547 */ /* 0x000fea000b800000 */
[----:B------:R-:W-:Y:S04]  /*4f60*/  MOV R2, UR7 ;  /* 0x0000000700027c02 */ /* 0x000fe80008000f00 */
[----:B------:R-:W-:Y:S04]  /*4f70*/  SHF.L.U32 R2, R2, 0x1f, RZ ;  /* 0x0000001f02027819 */ /* 0x000fe800000006ff */
[----:B------:R-:W2:Y:S02]  /*4f80*/  SYNCS.PHASECHK.TRANS64.TRYWAIT P0, [UR6+0x148], R2 ;  /* 0x00014802ff0075a7 */ /* 0x000ea40008001106 */
[----:B--2---:R-:W-:Y:S05]  /*4f90*/  @!P0 BRA `(.L_x_103) ;  /* 0x0000003c00a88947 */ /* 0x004fea0003800000 */
.L_x_102:
[----:B------:R-:W-:Y:S02]  /*4fa0*/  R2UR UR27, R3 ;  /* 0x00000000031b72ca */ /* 0x000fe400000e0000 */
[----:B------:R-:W-:Y:S02]  /*4fb0*/  R2UR UR26, R4 ;  /* 0x00000000041a72ca */ /* 0x000fe400000e0000 */
[----:B------:R-:W-:Y:S04]  /*4fc0*/  ISETP.NE.U32.AND P2, PT, RZ, UR4, PT ;  /* 0x00000004ff007c0c */ /* 0x000fe8000bf45070 */
[----:B------:R-:W-:Y:S05]  /*4fd0*/  ISETP.NE.AND.EX P2, PT, RZ, UR5, PT, P2 ;  /* 0x00000005ff007c0c */ /* 0x000fea000bf45320 */
[----:B------:R-:W-:Y:S02]  /*4fe0*/  USHF.L.U32 UR27, UR27, 0x6, URZ ;  /* 0x000000061b1b7899 */ /* 0x000fe400080006ff */
[----:B------:R-:W-:Y:S01]  /*4ff0*/  USHF.L.U32 UR26, UR26, 0x6, URZ ;  /* 0x000000061a1a7899 */ /* 0x000fe200080006ff */
[----:B------:R-:W-:Y:S11]  /*5000*/  BRA.U !UP6, `(.L_x_104) ;  /* 0x000000010e347547 */ /* 0x000ff6000b800000 */
[----:B------:R-:W-:Y:S01]  /*5010*/  UPLOP3.LUT UP4, UPT, UPT, UPT, UP3, 0x80, 0x8 ;  /* 0x000000000008789c */ /* 0x000fe20003f8f030 */
[----:B--2---:R-:W-:Y:S02]  /*5020*/  HFMA2 R0, -RZ, RZ, 0, 5.9604644775390625e-08 ;  /* 0x00000001ff007431 */ /* 0x004fe400000001ff */
[----:B------:R-:W-:Y:S03]  /*5030*/  IMAD.MOV.U32 R62, RZ, RZ, 0x1 ;  /* 0x00000001ff3e7424 */ /* 0x000fe600078e00ff */
[----:B------:R-:W-:Y:S05]  /*5040*/  PLOP3.LUT P0, PT, PT, PT, UP4, 0x80, 0x8 ;  /* 0x000000000008781c */ /* 0x000fea0003f0f048 */
[----:B------:R-:W2:Y:S01]  /*5050*/  @UP4 LDCU.64 UR10, c[0x0][0x888] ;  /* 0x00011100ff0a47ac */ /* 0x000ea20008000a00 */
[----:B------:R-:W-:Y:S07]  /*5060*/  @UP4 UIMAD UR8, UR36, UR4, URZ ;  /* 0x00000004240842a4 */ /* 0x000fee000f8e02ff */
[----:B------:R-:W-:Y:S01]  /*5070*/  @!P0 PRMT R62, R0, 0x7610, R62 ;  /* 0x00007610003e8816 */ /* 0x000fe2000000003e */
[----:B--2---:R-:W-:Y:S03]  /*5080*/  @UP4 UIMAD.WIDE UR10, UR8, 0x4, UR10 ;  /* 0x00000004080a48a5 */ /* 0x004fe6000f8e020a */
[----:B------:R-:W2:Y:S03]  /*5090*/  @!UP4 LDCU UR8, c[0x0][0x880] ;  /* 0x00011000ff08c7ac */ /* 0x000ea60008000800 */
[----:B-----5:R-:W-:Y:S01]  /*50a0*/  IMAD.U32 R34, RZ, RZ, UR10 ;  /* 0x0000000aff227e24 */ /* 0x020fe2000f8e00ff */
[----:B------:R-:W-:Y:S05]  /*50b0*/  MOV R35, UR11 ;  /* 0x0000000b00237c02 */ /* 0x000fea0008000f00 */
[----:B------:R4:W5:Y:S02]  /*50c0*/  @P0 LDG.E R34, desc[UR48][R34.64] ;  /* 0x0000003022220981 */ /* 0x000964000c1e1900 */
[----:B--2-4-:R-:W-:Y:S07]  /*50d0*/  @!P0 IMAD.U32 R34, RZ, RZ, UR8 ;  /* 0x00000008ff228e24 */ /* 0x014fee000f8e00ff */
.L_x_104:
[----:B-----5:R-:W-:Y:S01]  /*50e0*/  @!P2 FSETP.EQ.AND P0, PT, R34, RZ, PT ;  /* 0x000000ff2200a20b */ /* 0x020fe20003f02000 */
[----:B------:R-:W-:Y:S01]  /*50f0*/  @!UPT UIADD3 URZ, UPT, UPT, URZ, URZ, URZ ;  /* 0x000000fffffff290 */ /* 0x000fe2000fffe0ff */
[----:B------:R-:W-:Y:S11]  /*5100*/  @!P2 BRA `(.L_x_105) ;  /* 0x000000000014a947 */ /* 0x000ff60003800000 */
[----:B------:R-:W-:Y:S02]  /*5110*/  LOP3.LUT P2, RZ, R62, 0xff, RZ, 0xc0, !PT ;  /* 0x000000ff3eff7812 */ /* 0x000fe4000784c0ff */
[----:B------:R-:W-:Y:S04]  /*5120*/  PLOP3.LUT P0, PT, PT, PT, UP4, 0x80, 0x8 ;  /* 0x000000000008781c */ /* 0x000fe80003f0f048 */
[----:B------:R-:W-:Y:S07]  /*5130*/  PLOP3.LUT P0, PT, P0, PT, PT, 0x8, 0x80 ;  /* 0x000000000080781c */ /* 0x000fee000070e170 */
[----:B------:R-:W-:Y:S11]  /*5140*/  @P2 FSETP.EQ.AND P0, PT, R34, RZ, PT ;  /* 0x000000ff2200220b */ /* 0x000ff60003f02000 */
[----:B------:R-:W-:Y:S02]  /*5150*/  @!UPT UIADD3 URZ, UPT, UPT, URZ, URZ, URZ ;  /* 0x000000fffffff290 */ /* 0x000fe4000fffe0ff */
.L_x_105:
[----:B------:R-:W-:Y:S01]  /*5160*/  ULEA UR15, UR13, UR6, 0x3 ;  /* 0x000000060d0f7291 */ /* 0x000fe2000f8e18ff */
[----:B------:R-:W-:Y:S02]  /*5170*/  SHF.L.U32 R4, R32, 0x1f, RZ ;  /* 0x0000001f20047819 */ /* 0x000fe400000006ff */
[----:B------:R-:W-:Y:S04]  /*5180*/  ELECT P4, URZ, PT ;  /* 0x0000000000ff782f */ /* 0x000fe80003880000 */
[----:B------:R-:W-:Y:S02]  /*5190*/  PLOP3.LUT P4, PT, P0, P4, PT, 0xf2, 0x2f ;  /* 0x00000000002f781c */ /* 0x000fe40000789e72 */
[----:B------:R-:W4:Y:S11]  /*51a0*/  SYNCS.PHASECHK.TRANS64.TRYWAIT P2, [UR15+0x128], R4 ;  /* 0x00012804ff0075a7 */ /* 0x000f36000804110f */
[----:B-1----:R-:W-:Y:S05]  /*51b0*/  @!P4 IADD3 R3, P0, PT, R30, 0x580, RZ ;  /* 0x000005801e03c810 */ /* 0x002fea0007f1e0ff */
[----:B--2---:R-:W-:Y:S01]  /*51c0*/  @!P4 IMAD.X R2, RZ, RZ, R31, P0 ;  /* 0x000000ffff02c224 */ /* 0x004fe200000e061f */
[----:B----4-:R-:W-:Y:S07]  /*51d0*/  @!P2 BRA `(.L_x_106) ;  /* 0x0000003c0030a947 */ /* 0x010fee0003800000 */
.L_x_208:
[----:B------:R-:W2:Y:S01]  /*51e0*/  LDC.64 R14, c[0x0][0xb10] ;  /* 0x0002c400ff0e7b82 */ /* 0x000ea20000000a00 */
[----:B------:R-:W-:Y:S01]  /*51f0*/  @!P4 R2UR UR9, R3 ;  /* 0x000000000309c2ca */ /* 0x000fe200000e0000 */
[----:B------:R-:W-:Y:S01]  /*5200*/  VOTEU.ALL UP2, P4 ;  /* 0x0000000000ff7886 */ /* 0x000fe20002040000 */
[----:B------:R-:W-:Y:S01]  /*5210*/  @!P4 R2UR UR8, R2 ;  /* 0x000000000208c2ca */ /* 0x000fe200000e0000 */
[----:B------:R-:W-:Y:S01]  /*5220*/  UIADD3 UR25, UPT, UPT, UR15, 0x110, URZ ;  /* 0x000001100f197890 */ /* 0x000fe2000fffe0ff */
[----:B-1----:R-:W-:Y:S03]  /*5230*/  @!P4 IMAD.MOV.U32 R0, RZ, RZ, 0x1000 ;  /* 0x00001000ff00c424 */ /* 0x002fe600078e00ff */
[----:B------:R-:W1:Y:S01]  /*5240*/  LDC.64 R10, c[0x0][0xb18] ;  /* 0x0002c600ff0a7b82 */ /* 0x000e620000000a00 */
[----:B------:R-:W-:Y:S01]  /*5250*/  UIADD3 UR14, UPT, UPT, UR13, 0x1, URZ ;  /* 0x000000010d0e7890 */ /* 0x000fe2000fffe0ff */
[----:B------:R-:W-:Y:S01]  /*5260*/  @P3 SHF.R.U32.HI R27, RZ, 0x10, R21 ;  /* 0x00000010ff1b3819 */ /* 0x000fe20000011615 */
[----:B------:R-:W-:Y:S01]  /*5270*/  VOTEU.ALL UP1, P4 ;  /* 0x0000000000ff7886 */ /* 0x000fe20002020000 */
[----:B------:R-:W-:Y:S01]  /*5280*/  UMOV UR18, 0x0 ;  /* 0x0000000000127882 */ /* 0x000fe20000000000 */
[----:B------:R-:W-:Y:S01]  /*5290*/  UISETP.NE.AND UP5, UPT, UR14, 0x3, UPT ;  /* 0x000000030e00788c */ /* 0x000fe2000bfa5270 */
[----:B------:R-:W-:Y:S01]  /*52a0*/  VIADD R29, R29, 0x1 ;  /* 0x000000011d1d7836 */ /* 0x000fe20000000000 */
[----:B------:R-:W-:Y:S01]  /*52b0*/  UMOV UR19, 0x10000000 ;  /* 0x1000000000137882 */ /* 0x000fe20000000000 */
[----:B------:R-:W-:Y:S01]  /*52c0*/  IMAD.U32 R2, RZ, RZ, UR9 ;  /* 0x00000009ff027e24 */ /* 0x000fe2000f8e00ff */
[----:B------:R-:W-:Y:S01]  /*52d0*/  UMOV UR28, UR36 ;  /* 0x00000024001c7c82 */ /* 0x000fe20008000000 */
[----:B------:R-:W-:Y:S01]  /*52e0*/  IMAD.U32 R3, RZ, RZ, UR8 ;  /* 0x00000008ff037e24 */ /* 0x000fe2000f8e00ff */
[----:B------:R-:W-:Y:S02]  /*52f0*/  @!UP2 ULEA UR8, UR13, UR6, 0xc ;  /* 0x000000060d08a291 */ /* 0x000fe4000f8e60ff */
[----:B------:R-:W-:Y:S01]  /*5300*/  @!P4 R2UR UR20, R2 ;  /* 0x000000000214c2ca */ /* 0x000fe200000e0000 */
[----:B------:R-:W-:Y:S01]  /*5310*/  @!UP2 UIADD3 UR10, UPT, UPT, UR26, 0x20, URZ ;  /* 0x000000201a0aa890 */ /* 0x000fe2000fffe0ff */
[----:B------:R-:W4:Y:S01]  /*5320*/  @!P1 LDC R2, c[0x0][0xb0c] ;  /* 0x0002c300ff029b82 */ /* 0x000f220000000800 */
[----:B------:R-:W-:Y:S01]  /*5330*/  @!P4 R2UR UR21, R3 ;  /* 0x000000000315c2ca */ /* 0x000fe200000e0000 */
[----:B------:R-:W-:Y:S02]  /*5340*/  @!UP2 UIADD3 UR24, UPT, UPT, UR8, 0x300, URZ ;  /* 0x000003000818a890 */ /* 0x000fe4000fffe0ff */
[----:B------:R-:W-:Y:S02]  /*5350*/  @!UP2 UIADD3 UR8, UPT, UPT, UR8, 0xb00, URZ ;  /* 0x00000b000808a890 */ /* 0x000fe4000fffe0ff */
[----:B------:R-:W-:Y:S01]  /*5360*/  USEL UR9, URZ, 0x1, UP5 ;  /* 0x00000001ff097887 */ /* 0x000fe2000a800000 */
[----:B------:R-:W-:Y:S01]  /*5370*/  VOTEU.ALL UP0, P4 ;  /* 0x0000000000ff7886 */ /* 0x000fe20002000000 */
[----:B------:R-:W-:Y:S01]  /*5380*/  UMOV UR11, UR27 ;  /* 0x0000001b000b7c82 */ /* 0x000fe20008000000 */
[----:B------:R-:W-:Y:S01]  /*5390*/  UMOV UR12, UR36 ;  /* 0x00000024000c7c82 */ /* 0x000fe20008000000 */
[----:B------:R-:W-:Y:S02]  /*53a0*/  UPRMT UR16, UR39, 0x654, UR25 ;  /* 0x0000065427107896 */ /* 0x000fe40008000019 */
[----:B------:R-:W-:Y:S01]  /*53b0*/  LOP3.LUT R32, R32, UR9, RZ, 0x3c, !PT ;  /* 0x0000000920207c12 */ /* 0x000fe2000f8e3cff */
[----:B------:R-:W-:Y:S01]  /*53c0*/  UMOV UR9, UR25 ;  /* 0x0000001900097c82 */ /* 0x000fe20008000000 */
[----:B------:R1:W-:Y:S01]  /*53d0*/  @!UP1 UTMALDG.3D [UR24], [UR20], desc[UR18] ;  /* 0x00001218140095b4 */ /* 0x0003e20008011000 */
[----:B------:R-:W-:Y:S01]  /*53e0*/  USEL UR14, UR14, URZ, UP5 ;  /* 0x000000ff0e0e7287 */ /* 0x000fe2000a800000 */
[----:B------:R-:W-:Y:S03]  /*53f0*/  SHF.L.U32 R33, R32, 0x1f, RZ ;  /* 0x0000001f20217819 */ /* 0x000fe600000006ff */
[----:B------:R-:W-:Y:S01]  /*5400*/  ULEA UR13, UR14, UR6, 0x3 ;  /* 0x000000060e0d7291 */ /* 0x000fe2000f8e18ff */
[----:B------:R1:W-:Y:S01]  /*5410*/  @!UP0 UTMALDG.3D [UR8], [UR20], desc[UR18] ;  /* 0x00001208140085b4 */ /* 0x0003e20008011000 */
[----:B------:R5:W-:Y:S01]  /*5420*/  @!P4 SYNCS.ARRIVE.TRANS64.RED.A0TR RZ, [UR15+0x110], R0 ;  /* 0x00011000ffffc9a7 */ /* 0x000be2000830040f */
[C---:B--2---:R-:W-:Y:S01]  /*5430*/  @!P1 IMAD.HI.U32 R3, R13.reuse, R14, RZ ;  /* 0x0000000e0d039227 */ /* 0x044fe200078e00ff */
[----:B-1----:R-:W-:Y:S02]  /*5440*/  @!P1 ISETP.NE.AND P0, PT, R10, 0x1, PT ;  /* 0x000000010a00980c */ /* 0x002fe40003f05270 */
[----:B----4-:R-:W-:Y:S01]  /*5450*/  @!P1 ISETP.NE.AND P2, PT, R2, 0x1, PT ;  /* 0x000000010200980c */ /* 0x010fe20003f45270 */
[C---:B------:R-:W-:Y:S01]  /*5460*/  @!P1 IMAD.HI.U32 R4, R12.reuse, R11, RZ ;  /* 0x0000000b0c049227 */ /* 0x040fe200078e00ff */
[----:B------:R-:W-:Y:S04]  /*5470*/  @!P1 SHF.R.U32.HI R3, RZ, R15, R3 ;  /* 0x0000000fff039219 */ /* 0x000fe80000011603 */
[----:B------:R-:W-:Y:S01]  /*5480*/  @!P1 SEL R3, R13, R3, !P2 ;  /* 0x000000030d039207 */ /* 0x000fe20005000000 */
[----:B------:R-:W-:Y:S01]  /*5490*/  SYNCS.ARRIVE.TRANS64.RED.A1T0 RZ, [UR16], RZ ;  /* 0x000000ffffff79a7 */ /* 0x000fe20008100410 */
[----:B------:R-:W1:Y:S01]  /*54a0*/  SYNCS.PHASECHK.TRANS64.TRYWAIT P5, [UR13+0x128], R33 ;  /* 0x00012821ff0075a7 */ /* 0x000e6200080a110d */
[----:B-----5:R-:W2:Y:S02]  /*54b0*/  @!P1 LDC R0, c[0x0][0xb20] ;  /* 0x0002c800ff009b82 */ /* 0x020ea40000000800 */
[----:B--2---:R-:W-:Y:S04]  /*54c0*/  @!P1 SHF.R.U32.HI R0, RZ, R0, R4 ;  /* 0x00000000ff009219 */ /* 0x004fe80000011604 */
[----:B------:R-:W-:Y:S05]  /*54d0*/  @!P1 SEL R4, R12, R0, !P0 ;  /* 0x000000000c049207 */ /* 0x000fea0004000000 */
[----:B------:R-:W-:Y:S02]  /*54e0*/  @!P1 IMAD.IADD R0, R4, 0x1, -R3 ;  /* 0x0000000104009824 */ /* 0x000fe400078e0a03 */
[----:B------:R-:W-:Y:S02]  /*54f0*/  @!P1 IMAD.IADD R3, R3, 0x1, -R4 ;  /* 0x0000000103039824 */ /* 0x000fe400078e0a04 */
[----:B------:R-:W-:Y:S02]  /*5500*/  @!P1 IMAD R13, R0, R2, R13 ;  /* 0x00000002000d9224 */ /* 0x000fe400078e020d */
[----:B------:R-:W-:Y:S01]  /*5510*/  @!P1 IMAD R12, R3, R10, R12 ;  /* 0x0000000a030c9224 */ /* 0x000fe200078e020c */
[----:B-1----:R-:W-:Y:S06]  /*5520*/  @!P5 BRA `(.L_x_107) ;  /* 0x000000380074d947 */ /* 0x002fec0003800000 */
.L_x_210:
[----:B------:R-:W-:Y:S01]  /*5530*/  UIADD3 UR17, UPT, UPT, UR13, 0x110, URZ ;  /* 0x000001100d117890 */ /* 0x000fe2000fffe0ff */
[----:B------:R-:W-:Y:S01]  /*5540*/  @!P4 IADD3 R2, P0, PT, R30, 0x580, RZ ;  /* 0x000005801e02c810 */ /* 0x000fe20007f1e0ff */
[----:B------:R-:W-:Y:S01]  /*5550*/  VOTEU.ALL UP1, P4 ;  /* 0x0000000000ff7886 */ /* 0x000fe20002020000 */
[----:B------:R-:W-:Y:S01]  /*5560*/  UMOV UR22, 0x0 ;  /* 0x0000000000167882 */ /* 0x000fe20000000000 */
[----:B------:R-:W-:Y:S01]  /*5570*/  UPRMT UR15, UR39, 0x654, UR17 ;  /* 0x00000654270f7896 */ /* 0x000fe20008000011 */
[----:B------:R-:W-:Y:S01]  /*5580*/  @!P4 R2UR UR9, R2 ;  /* 0x000000000209c2ca */ /* 0x000fe200000e0000 */
[----:B-1----:R-:W-:Y:S01]  /*5590*/  @!P4 IMAD.X R0, RZ, RZ, R31, P0 ;  /* 0x000000ffff00c224 */ /* 0x002fe200000e061f */
[----:B------:R-:W-:Y:S01]  /*55a0*/  UMOV UR23, 0x10000000 ;  /* 0x1000000000177882 */ /* 0x000fe20000000000 */
[----:B------:R-:W-:Y:S01]  /*55b0*/  UMOV UR19, UR27 ;  /* 0x0000001b00137c82 */ /* 0x000fe20008000000 */
[----:B------:R-:W-:Y:S01]  /*55c0*/  UMOV UR20, UR36 ;  /* 0x0000002400147c82 */ /* 0x000fe20008000000 */
[----:B------:R-:W-:Y:S01]  /*55d0*/  UMOV UR11, UR27 ;  /* 0x0000001b000b7c82 */ /* 0x000fe20008000000 */
[----:B------:R-:W-:Y:S01]  /*55e0*/  @!P4 R2UR UR8, R0 ;  /* 0x000000000008c2ca */ /* 0x000fe200000e0000 */
[----:B------:R-:W-:Y:S01]  /*55f0*/  UMOV UR12, UR36 ;  /* 0x00000024000c7c82 */ /* 0x000fe20008000000 */
[----:B------:R-:W-:Y:S01]  /*5600*/  VOTEU.ALL UP0, P4 ;  /* 0x0000000000ff7886 */ /* 0x000fe20002000000 */
[----:B------:R-:W-:Y:S01]  /*5610*/  @P3 R2UR UR36, R27 ;  /* 0x000000001b2432ca */ /* 0x000fe200000e0000 */
[----:B------:R-:W-:Y:S01]  /*5620*/  IMAD.IADD R4, R12, 0x1, R60 ;  /* 0x000000010c047824 */ /* 0x000fe200078e023c */
[C---:B------:R-:W-:Y:S02]  /*5630*/  ISETP.NE.AND P0, PT, R29.reuse, 0x2, PT ;  /* 0x000000021d00780c */ /* 0x040fe40003f05270 */
[----:B------:R-:W-:Y:S01]  /*5640*/  IMAD.U32 R2, RZ, RZ, UR9 ;  /* 0x00000009ff027e24 */ /* 0x000fe2000f8e00ff */
[----:B------:R-:W-:Y:S01]  /*5650*/  @!UP0 UIADD3 UR18, UPT, UPT, UR26, 0x10, URZ ;  /* 0x000000101a128890 */ /* 0x000fe2000fffe0ff */
[----:B------:R-:W-:Y:S01]  /*5660*/  SEL R0, RZ, 0x1, P0 ;  /* 0x00000001ff007807 */ /* 0x000fe20000000000 */
[----:B------:R-:W-:Y:S01]  /*5670*/  @!UP0 UIADD3 UR10, UPT, UPT, UR26, 0x30, URZ ;  /* 0x000000301a0a8890 */ /* 0x000fe2000fffe0ff */
[----:B------:R-:W-:Y:S01]  /*5680*/  SEL R29, R29, RZ, P0 ;  /* 0x000000ff1d1d7207 */ /* 0x000fe20000000000 */
[----:B------:R-:W-:Y:S01]  /*5690*/  UMOV UR9, UR17 ;  /* 0x0000001100097c82 */ /* 0x000fe20008000000 */
[----:B------:R-:W-:Y:S01]  /*56a0*/  IMAD.U32 R3, RZ, RZ, UR8 ;  /* 0x00000008ff037e24 */ /* 0x000fe2000f8e00ff */
[----:B------:R-:W-:Y:S01]  /*56b0*/  @!P4 R2UR UR24, R2 ;  /* 0x000000000218c2ca */ /* 0x000fe200000e0000 */
[----:B------:R-:W-:Y:S01]  /*56c0*/  @!UP0 ULEA UR8, UR14, UR6, 0xc ;  /* 0x000000060e088291 */ /* 0x000fe2000f8e60ff */
[----:B------:R-:W-:Y:S02]  /*56d0*/  LOP3.LUT R28, R28, R0, RZ, 0x3c, !PT ;  /* 0x000000001c1c7212 */ /* 0x000fe400078e3cff */
[----:B------:R-:W-:Y:S01]  /*56e0*/  @!P4 R2UR UR25, R3 ;  /* 0x000000000319c2ca */ /* 0x000fe200000e0000 */
[----:B------:R-:W-:Y:S01]  /*56f0*/  @!UP0 UIADD3 UR16, UPT, UPT, UR8, 0x300, URZ ;  /* 0x0000030008108890 */ /* 0x000fe2000fffe0ff */
[----:B------:R-:W-:Y:S01]  /*5700*/  IMAD.IADD R3, R13, 0x1, R61 ;  /* 0x000000010d037824 */ /* 0x000fe200078e023d */
[----:B------:R-:W-:Y:S01]  /*5710*/  @!UP0 UIADD3 UR8, UPT, UPT, UR8, 0xb00, URZ ;  /* 0x00000b0008088890 */ /* 0x000fe2000fffe0ff */
[----:B------:R-:W-:Y:S09]  /*5720*/  VOTEU.ALL UP0, P4 ;  /* 0x0000000000ff7886 */ /* 0x000ff20002000000 */
[----:B------:R2:W-:Y:S01]  /*5730*/  @!UP1 UTMALDG.3D [UR16], [UR24], desc[UR22] ;  /* 0x00001610180095b4 */ /* 0x0005e20008011000 */
[----:B------:R2:W-:Y:S01]  /*5740*/  @!UP0 UTMALDG.3D [UR8], [UR24], desc[UR22] ;  /* 0x00001608180085b4 */ /* 0x0005e20008011000 */
[----:B------:R2:W-:Y:S01]  /*5750*/  @!P4 SYNCS.ARRIVE.TRANS64.RED.A0TR RZ, [UR13+0x110], R25 ;  /* 0x00011019ffffc9a7 */ /* 0x0005e2000830040d */
[----:B------:R-:W-:Y:S04]  /*5760*/  UIADD3 UR13, UPT, UPT, UR14, 0x1, URZ ;  /* 0x000000010e0d7890 */ /* 0x000fe8000fffe0ff */
[----:B------:R-:W-:Y:S04]  /*5770*/  UISETP.NE.AND UP0, UPT, UR13, 0x3, UPT ;  /* 0x000000030d00788c */ /* 0x000fe8000bf05270 */
[----:B------:R-:W-:Y:S02]  /*5780*/  USEL UR14, URZ, 0x1, UP0 ;  /* 0x00000001ff0e7887 */ /* 0x000fe40008000000 */
[----:B------:R-:W-:Y:S02]  /*5790*/  USEL UR13, UR13, URZ, UP0 ;  /* 0x000000ff0d0d7287 */ /* 0x000fe40008000000 */
[----:B------:R-:W-:Y:S02]  /*57a0*/  UPLOP3.LUT UP0, UPT, UPT, UPT, UPT, 0x80, 0x8 ;  /* 0x000000000008789c */ /* 0x000fe40003f0f070 */
[----:B------:R-:W-:Y:S01]  /*57b0*/  LOP3.LUT R32, R32, UR14, RZ, 0x3c, !PT ;  /* 0x0000000e20207c12 */ /* 0x000fe2000f8e3cff */
[----:B------:R-:W-:Y:S01]  /*57c0*/  SYNCS.ARRIVE.TRANS64.RED.A1T0 RZ, [UR15], RZ ;  /* 0x000000ffffff79a7 */ /* 0x000fe2000810040f */
[----:B------:R-:W-:Y:S07]  /*57d0*/  @P3 BRA `(.L_x_108) ;  /* 0xfffffff000e43947 */ /* 0x000fee000383ffff */
[----:B------:R-:W-:Y:S01]  /*57e0*/  UIADD3 UR6, UPT, UPT, UR6, 0x128, URZ ;  /* 0x0000012806067890 */ /* 0x000fe2000fffe0ff */
[----:B------:R-:W-:-:S03]  /*57f0*/  SHF.L.U32 R2, R32, 0x1f, RZ ;  /* 0x0000001f20027819 */ /* 0x000fc600000006ff */
[----:B------:R-:W-:-:S09]  /*5800*/  ULEA UR4, UR13, UR6, 0x3 ;  /* 0x000000060d047291 */ /* 0x000fd2000f8e18ff */
[----:B------:R-:W1:Y:S02]  /*5810*/  SYNCS.PHASECHK.TRANS64.TRYWAIT P0, [UR4], R2 ;  /* 0x00000002ff0075a7 */ /* 0x000e640008001104 */
[----:B-1----:R-:W-:Y:S05]  /*5820*/  @!P0 BRA `(.L_x_109) ;  /* 0x0000003400cc8947 */ /* 0x002fea0003800000 */
.L_x_212:
        /* <DEDUP_REMOVED lines=9> */
.L_x_214:
[----:B------:R-:W-:-:S04]  /*58c0*/  UIADD3 UR5, UPT, UPT, UR5, 0x1, URZ ;  /* 0x0000000105057890 */ /* 0x000fc8000fffe0ff */
[----:B------:R-:W-:-:S04]  /*58d0*/  UISETP.NE.AND UP0, UPT, UR5, 0x3, UPT ;  /* 0x000000030500788c */ /* 0x000fc8000bf05270 */
[----:B------:R-:W-:Y:S02]  /*58e0*/  USEL UR4, URZ, 0x1, UP0 ;  /* 0x00000001ff047887 */ /* 0x000fe40008000000 */
[----:B------:R-:W-:-:S04]  /*58f0*/  USEL UR5, UR5, URZ, UP0 ;  /* 0x000000ff05057287 */ /* 0x000fc80008000000 */
[----:B------:R-:W-:Y:S01]  /*5900*/  ULEA UR5, UR5, UR6, 0x3 ;  /* 0x0000000605057291 */ /* 0x000fe2000f8e18ff */
[----:B-1----:R-:W-:-:S04]  /*5910*/  LOP3.LUT R2, R32, UR4, RZ, 0x3c, !PT ;  /* 0x0000000420027c12 */ /* 0x002fc8000f8e3cff */
[----:B------:R-:W-:Y:S01]  /*5920*/  SHF.L.U32 R2, R2, 0x1f, RZ ;  /* 0x0000001f02027819 */ /* 0x000fe200000006ff */
[----:B------:R-:W-:-:S07]  /*5930*/  IMAD.U32 R0, RZ, RZ, UR5 ;  /* 0x00000005ff007e24 */ /* 0x000fce000f8e00ff */
.L_x_111:
[----:B-1----:R1:W4:Y:S02]  /*5940*/  SYNCS.PHASECHK.TRANS64.TRYWAIT P0, [R0+URZ], R2 ;  /* 0x00000002000075a7 */ /* 0x00232400080011ff */
[----:B----4-:R-:W-:Y:S05]  /*5950*/  @!P0 NANOSLEEP.SYNCS 0x989680 ;  /* 0x009896800000895d */ /* 0x010fea0003900000 */
[----:B------:R-:W4:Y:S02]  /*5960*/  @!P0 SYNCS.PHASECHK.TRANS64 P0, [R0+URZ], R2 ;  /* 0x00000002000085a7 */ /* 0x000f2400080010ff */
[----:B--2-4-:R-:W-:Y:S05]  /*5970*/  @P0 EXIT ;  /* 0x000000000000094d */ /* 0x014fea0003800000 */
[----:B------:R-:W-:Y:S05]  /*5980*/  BRA `(.L_x_111) ;  /* 0xfffffffc00ec7947 */ /* 0x000fea000383ffff */
.L_x_99:
[----:B------:R-:W-:-:S06]  /*5990*/  UISETP.GE.AND UP0, UPT, UR10, 0x4, UPT ;  /* 0x000000040a00788c */ /* 0x000fcc000bf06270 */
[----:B------:R-:W-:-:S13]  /*59a0*/  PLOP3.LUT P0, PT, PT, PT, UP0, 0x80, 0x8 ;  /* 0x000000000008781c */ /* 0x000fda0003f0f008 */
[----:B------:R-:W-:Y:S05]  /*59b0*/  @!P0 EXIT ;  /* 0x000000000000894d */ /* 0x000fea0003800000 */
[----:B------:R-:W-:Y:S01]  /*59c0*/  BAR.SYNC.DEFER_BLOCKING 0x6, 0xa0 ;  /* 0x0182800000007b1d */ /* 0x000fe20000010000 */
[----:B------:R-:W-:Y:S01]  /*59d0*/  IMAD.SHL.U32 R67, R0, 0x10, RZ ;  /* 0x0000001000437824 */ /* 0x000fe200078e00ff */
[--C-:B------:R-:W-:Y:S01]  /*59e0*/  SHF.R.U32.HI R32, RZ, 0x1, R0.reuse ;  /* 0x00000001ff207819 */ /* 0x100fe20000011600 */
[----:B------:R-:W-:Y:S01]  /*59f0*/  IMAD.SHL.U32 R7, R68, 0x200, RZ ;  /* 0x0000020044077824 */ /* 0x000fe200078e00ff */
[----:B------:R-:W-:Y:S01]  /*5a00*/  LOP3.LUT R31, R2, 0x20, R0, 0xf8, !PT ;  /* 0x00000020021f7812 */ /* 0x000fe200078ef800 */
[C---:B------:R-:W-:Y:S01]  /*5a10*/  IMAD.U32 R48, R0.reuse, 0x10000, RZ ;  /* 0x0001000000307824 */ /* 0x040fe200078e00ff */
[----:B------:R-:W-:Y:S02]  /*5a20*/  UMOV UR50, 0x400 ;  /* 0x0000040000327882 */ /* 0x000fe40000000000 */
[----:B------:R-:W1:Y:S01]  /*5a30*/  LDC R65, c[0x0][0x370] ;  /* 0x0000dc00ff417b82 */ /* 0x000e620000000800 */
[----:B------:R-:W-:Y:S01]  /*5a40*/  ULEA UR50, UR39, UR50, 0x18 ;  /* 0x0000003227327291 */ /* 0x000fe2000f8ec0ff */
[C---:B------:R-:W-:Y:S01]  /*5a50*/  LOP3.LUT R66, R67.reuse, 0x5b0, RZ, 0xc0, !PT ;  /* 0x000005b043427812 */ /* 0x040fe200078ec0ff */
[----:B------:R-:W-:Y:S01]  /*5a60*/  IMAD.SHL.U32 R6, R0, 0x2, RZ ;  /* 0x0000000200067824 */ /* 0x000fe200078e00ff */
[C---:B------:R-:W-:Y:S01]  /*5a70*/  LOP3.LUT R8, R67.reuse, 0x40, RZ, 0xc0, !PT ;  /* 0x0000004043087812 */ /* 0x040fe200078ec0ff */
[----:B------:R-:W-:Y:S01]  /*5a80*/  IMAD.MOV.U32 R49, RZ, RZ, RZ ;  /* 0x000000ffff317224 */ /* 0x000fe200078e00ff */
[----:B------:R-:W-:Y:S01]  /*5a90*/  LOP3.LUT R66, R66, 0x200, R7, 0xf8, !PT ;  /* 0x0000020042427812 */ /* 0x000fe200078ef807 */
[----:B------:R-:W-:Y:S01]  /*5aa0*/  IMAD.SHL.U32 R7, R68, 0x200000, RZ ;  /* 0x0020000044077824 */ /* 0x000fe200078e00ff */
[----:B------:R-:W2:Y:S01]  /*5ab0*/  LDC R28, c[0x0][0xb0c] ;  /* 0x0002c300ff1c7b82 */ /* 0x000ea20000000800 */
[----:B------:R-:W-:Y:S01]  /*5ac0*/  LOP3.LUT R6, R8, 0x8, R6, 0xf8, !PT ;  /* 0x0000000808067812 */ /* 0x000fe200078ef806 */
[----:B------:R-:W-:Y:S01]  /*5ad0*/  IMAD.MOV.U32 R70, RZ, RZ, RZ ;  /* 0x000000ffff467224 */ /* 0x000fe200078e00ff */
[----:B------:R-:W-:Y:S01]  /*5ae0*/  LOP3.LUT P0, RZ, R67, 0x40, RZ, 0xc0, !PT ;  /* 0x0000004043ff7812 */ /* 0x000fe2000780c0ff */
[----:B------:R-:W-:Y:S01]  /*5af0*/  IMAD.MOV.U32 R75, RZ, RZ, RZ ;  /* 0x000000ffff4b7224 */ /* 0x000fe200078e00ff */
[----:B------:R-:W-:Y:S01]  /*5b00*/  LOP3.LUT R7, R7, 0x200000, RZ, 0xc0, !PT ;  /* 0x0020000007077812 */ /* 0x000fe200078ec0ff */
[----:B------:R-:W-:Y:S01]  /*5b10*/  IMAD.MOV.U32 R69, RZ, RZ, RZ ;  /* 0x000000ffff457224 */ /* 0x000fe200078e00ff */
[----:B------:R-:W-:Y:S01]  /*5b20*/  LOP3.LUT R66, R66, R6, RZ, 0xfc, !PT ;  /* 0x0000000642427212 */ /* 0x000fe200078efcff */
[----:B------:R-:W3:Y:S01]  /*5b30*/  LDC R63, c[0x0][0xb20] ;  /* 0x0002c800ff3f7b82 */ /* 0x000ee20000000800 */
[----:B------:R-:W4:Y:S01]  /*5b40*/  LDS R5, [UR50+0x200] ;  /* 0x00020032ff057984 */ /* 0x000f220008000800 */
[----:B------:R-:W-:Y:S01]  /*5b50*/  LOP3.LUT R48, R7, 0x400000, R48, 0xf8, !PT ;  /* 0x0040000007307812 */ /* 0x000fe200078ef830 */
[----:B------:R-:W1:Y:S01]  /*5b60*/  LDCU.64 UR56, c[0x0][0x348] ;  /* 0x00006900ff3877ac */ /* 0x000e620008000a00 */
[----:B------:R-:W-:-:S02]  /*5b70*/  LOP3.LUT R71, R0, 0x60, RZ, 0xc0, !PT ;  /* 0x0000006000477812 */ /* 0x000fc400078ec0ff */
[----:B------:R-:W-:Y:S01]  /*5b80*/  LOP3.LUT R32, R32, 0x20, RZ, 0xc0, !PT ;  /* 0x0000002020207812 */ /* 0x000fe200078ec0ff */
[----:B------:R-:W1:Y:S01]  /*5b90*/  LDCU UR38, c[0x0][0x388] ;  /* 0x00007100ff2677ac */ /* 0x000e620008000800 */
[----:B------:R-:W1:Y:S01]  /*5ba0*/  LDC R27, c[0x0][0xb30] ;  /* 0x0002cc00ff1b7b82 */ /* 0x000e620000000800 */
[----:B------:R-:W1:Y:S01]  /*5bb0*/  LDCU UR37, c[0x0][0x384] ;  /* 0x00007080ff2577ac */ /* 0x000e620008000800 */
[----:B------:R-:W1:Y:S06]  /*5bc0*/  LDCU.64 UR44, c[0x0][0x888] ;  /* 0x00011100ff2c77ac */ /* 0x000e6c0008000a00 */
[----:B------:R-:W1:Y:S01]  /*5bd0*/  LDC.64 R58, c[0x0][0xb10] ;  /* 0x0002c400ff3a7b82 */ /* 0x000e620000000a00 */
[----:B------:R-:W1:Y:S01]  /*5be0*/  LDCU.64 UR46, c[0x0][0x8c0] ;  /* 0x00011800ff2e77ac */ /* 0x000e620008000a00 */
[----:B------:R-:W-:-:S06]  /*5bf0*/  UMOV UR53, 0x1 ;  /* 0x0000000100357882 */ /* 0x000fcc0000000000 */
[----:B------:R-:W1:Y:S01]  /*5c00*/  LDC.64 R24, c[0x0][0xb18] ;  /* 0x0002c600ff187b82 */ /* 0x000e620000000a00 */
[----:B------:R-:W-:Y:S01]  /*5c10*/  UMOV UR58, URZ ;  /* 0x000000ff003a7c82 */ /* 0x000fe20008000000 */
[----:B------:R-:W-:Y:S01]  /*5c20*/  UIADD3 UR54, UPT, UPT, UR50, 0x300, URZ ;  /* 0x0000030032367890 */ /* 0x000fe2000fffe0ff */
[----:B------:R-:W-:Y:S01]  /*5c30*/  UMOV UR52, URZ ;  /* 0x000000ff00347c82 */ /* 0x000fe20008000000 */
[----:B------:R-:W-:-:S04]  /*5c40*/  UMOV UR51, URZ ;  /* 0x000000ff00337c82 */ /* 0x000fc80008000000 */
[----:B------:R-:W1:Y:S08]  /*5c50*/  LDC.64 R54, c[0x0][0x888] ;  /* 0x00022200ff367b82 */ /* 0x000e700000000a00 */
[----:B------:R-:W1:Y:S01]  /*5c60*/  LDC.64 R22, c[0x0][0xb28] ;  /* 0x0002ca00ff167b82 */ /* 0x000e620000000a00 */
[----:B----4-:R-:W-:Y:S01]  /*5c70*/  IMAD.IADD R48, R5, 0x1, R48 ;  /* 0x0000000105307824 */ /* 0x010fe200078e0230 */
[----:B------:R-:W-:-:S06]  /*5c80*/  P2R R5, PR, RZ, 0x1 ;  /* 0x00000001ff057803 */ /* 0x000fcc0000000000 */
[----:B------:R-:W4:Y:S08]  /*5c90*/  LDC.64 R56, c[0x0][0x890] ;  /* 0x00022400ff387b82 */ /* 0x000f300000000a00 */
[----:B------:R-:W1:Y:S08]  /*5ca0*/  LDC.64 R52, c[0x0][0x8b0] ;  /* 0x00022c00ff347b82 */ /* 0x000e700000000a00 */
[----:B------:R-:W1:Y:S08]  /*5cb0*/  LDC.64 R50, c[0x0][0x8a8] ;  /* 0x00022a00ff327b82 */ /* 0x000e700000000a00 */
[----:B--23--:R-:W1:Y:S02]  /*5cc0*/  LDC R64, c[0x0][0x374] ;  /* 0x0000dd00ff407b82 */ /* 0x00ce640000000800 */
.L_x_144:
[----:B------:R-:W-:Y:S02]  /*5cd0*/  LEA R0, R75, UR50, 0x3 ;  /* 0x000000324b007c11 */ /* 0x000fe4000f8e18ff */
[----:B------:R-:W-:Y:S02]  /*5ce0*/  SHF.L.U32 R2, R69, 0x1f, RZ ;  /* 0x0000001f45027819 */ /* 0x000fe400000006ff */
[----:B------:R-:W-:Y:S02]  /*5cf0*/  LEA R16, R75, UR50, 0x4 ;  /* 0x000000324b107c11 */ /* 0x000fe4000f8e20ff */
[----:B------:R-:W2:Y:S02]  /*5d00*/  SYNCS.PHASECHK.TRANS64.TRYWAIT P0, [R0+URZ+0x150], R2 ;  /* 0x00015002000075a7 */ /* 0x000ea400080011ff */
[----:B--2---:R-:W-:Y:S05]  /*5d10*/  @!P0 BRA `(.L_x_112) ;  /* 0x0000003000c08947 */ /* 0x004fea0003800000 */
.L_x_215:
[----:B------:R-:W3:Y:S01]  /*5d20*/  LDC.64 R12, c[0x0][0xb10] ;  /* 0x0002c400ff0c7b82 */ /* 0x000ee20000000a00 */
[----:B------:R-:W4:Y:S01]  /*5d30*/  LDS.128 R16, [R16+0x1e0] ;  /* 0x0001e00010107984 */ /* 0x000f220000000c00 */
[----:B-1----:R-:W-:Y:S01]  /*5d40*/  ISETP.NE.AND P1, PT, R27, 0x1, PT ;  /* 0x000000011b00780c */ /* 0x002fe20003f25270 */
[----:B--2---:R-:W-:Y:S01]  /*5d50*/  VIADD R0, R0, 0x160 ;  /* 0x0000016000007836 */ /* 0x004fe20000000000 */
[----:B------:R-:W-:Y:S04]  /*5d60*/  ISETP.GE.AND P0, PT, R26, 0x1, PT ;  /* 0x000000011a00780c */ /* 0x000fe80003f06270 */
[----:B------:R-:W1:Y:S01]  /*5d70*/  LDC.64 R10, c[0x0][0xb18] ;  /* 0x0002c600ff0a7b82 */ /* 0x000e620000000a00 */
[----:B------:R-:W-:Y:S01]  /*5d80*/  PRMT R0, RZ, 0x654, R0 ;  /* 0x00000654ff007816 */ /* 0x000fe20000000000 */
[----:B------:R-:W-:Y:S01]  /*5d90*/  @!PT LDS RZ, [RZ] ;  /* 0x00000000fffff984 */ /* 0x000fe20000000800 */
[----:B------:R-:W-:Y:S01]  /*5da0*/  @!PT LDS RZ, [RZ] ;  /* 0x00000000fffff984 */ /* 0x000fe20000000800 */
[----:B------:R-:W-:Y:S01]  /*5db0*/  @!PT LDS RZ, [RZ] ;  /* 0x00000000fffff984 */ /* 0x000fe20000000800 */
[----:B------:R-:W-:Y:S01]  /*5dc0*/  @!PT LDS RZ, [RZ] ;  /* 0x00000000fffff984 */ /* 0x000fe20000000800 */
[----:B------:R2:W-:Y:S06]  /*5dd0*/  MEMBAR.ALL.CTA ;  /* 0x0000000000007992 */ /* 0x0005ec0000008000 */
[----:B--2---:R-:W2:Y:S01]  /*5de0*/  FENCE.VIEW.ASYNC.S ;  /* 0x00000000000073c6 */ /* 0x004ea20000000000 */
[----:B------:R-:W1:Y:S08]  /*5df0*/  @!P1 LDC R14, c[0x0][0xb20] ;  /* 0x0002c800ff0e9b82 */ /* 0x000e700000000800 */
[----:B------:R-:W1:Y:S01]  /*5e00*/  @!P1 LDC R9, c[0x0][0xb0c] ;  /* 0x0002c300ff099b82 */ /* 0x000e620000000800 */
[----:B--2---:R2:W-:Y:S01]  /*5e10*/  SYNCS.ARRIVE.TRANS64.RED.A1T0 RZ, [R0+URZ], RZ ;  /* 0x000000ff00ff79a7 */ /* 0x0045e200081004ff */
[----:B----4-:R-:W-:Y:S04]  /*5e20*/  LOP3.LUT P4, RZ, R18, 0x1, RZ, 0xc0, !PT ;  /* 0x0000000112ff7812 */ /* 0x010fe8000788c0ff */
[----:B------:R-:W-:Y:S09]  /*5e30*/  P2R R73, PR, RZ, 0x10 ;  /* 0x00000010ff497803 */ /* 0x000ff20000000000 */
[----:B------:R-:W-:Y:S02]  /*5e40*/  @P4 MOV R30, R16 ;  /* 0x00000010001e4202 */ /* 0x000fe40000000f00 */
[----:B------:R-:W-:Y:S01]  /*5e50*/  @P4 LOP3.LUT R29, R17, 0xffff, RZ, 0xc0, !PT ;  /* 0x0000ffff111d4812 */ /* 0x000fe200078ec0ff */
[----:B--23--:R-:W-:Y:S06]  /*5e60*/  @!P0 BRA `(.L_x_113) ;  /* 0x0000000000a48947 */ /* 0x00cfec0003800000 */
[----:B------:R-:W-:Y:S01]  /*5e70*/  IMAD.HI.U32 R0, R64, R25, RZ ;  /* 0x0000001940007227 */ /* 0x000fe200078e00ff */
[----:B------:R-:W-:Y:S02]  /*5e80*/  ISETP.NE.AND P0, PT, R24, 0x1, PT ;  /* 0x000000011800780c */ /* 0x000fe40003f05270 */
[----:B------:R-:W-:Y:S01]  /*5e90*/  ISETP.NE.AND P2, PT, R26, 0x1, PT ;  /* 0x000000011a00780c */ /* 0x000fe20003f45270 */
[----:B------:R-:W-:Y:S01]  /*5ea0*/  IMAD.HI.U32 R6, R65, R58, RZ ;  /* 0x0000003a41067227 */ /* 0x000fe200078e00ff */
[----:B------:R-:W-:Y:S02]  /*5eb0*/  SHF.R.U32.HI R0, RZ, R63, R0 ;  /* 0x0000003fff007219 */ /* 0x000fe40000011600 */
[----:B------:R-:W-:Y:S01]  /*5ec0*/  ISETP.NE.AND P3, PT, R28, 0x1, PT ;  /* 0x000000011c00780c */ /* 0x000fe20003f65270 */
[----:B------:R-:W-:Y:S01]  /*5ed0*/  IMAD.HI.U32 R8, R29, R25, RZ ;  /* 0x000000191d087227 */ /* 0x000fe200078e00ff */
[-C--:B------:R-:W-:Y:S02]  /*5ee0*/  SHF.R.U32.HI R6, RZ, R59.reuse, R6 ;  /* 0x0000003bff067219 */ /* 0x080fe40000011606 */
[----:B------:R-:W-:Y:S01]  /*5ef0*/  SEL R0, R64, R0, !P0 ;  /* 0x0000000040007207 */ /* 0x000fe20004000000 */
[----:B------:R-:W-:Y:S01]  /*5f00*/  IMAD.HI.U32 R7, R30, R58, RZ ;  /* 0x0000003a1e077227 */ /* 0x000fe200078e00ff */
[----:B------:R-:W-:Y:S03]  /*5f10*/  SEL R6, R65, R6, !P3 ;  /* 0x0000000641067207 */ /* 0x000fe60005800000 */
[-C--:B------:R-:W-:Y:S01]  /*5f20*/  IMAD.HI.U32 R5, R0, R22.reuse, RZ ;  /* 0x0000001600057227 */ /* 0x080fe200078e00ff */
[----:B------:R-:W-:Y:S03]  /*5f30*/  SHF.R.U32.HI R7, RZ, R59, R7 ;  /* 0x0000003bff077219 */ /* 0x000fe60000011607 */
[----:B------:R-:W-:Y:S01]  /*5f40*/  IMAD.HI.U32 R2, R6, R22, RZ ;  /* 0x0000001606027227 */ /* 0x000fe200078e00ff */
[----:B------:R-:W-:Y:S02]  /*5f50*/  @P2 SHF.R.U32.HI R0, RZ, R23, R5 ;  /* 0x00000017ff002219 */ /* 0x000fe40000011605 */
[----:B------:R-:W-:Y:S02]  /*5f60*/  SHF.R.U32.HI R5, RZ, R63, R8 ;  /* 0x0000003fff057219 */ /* 0x000fe40000011608 */
[----:B------:R-:W-:Y:S01]  /*5f70*/  @P2 SHF.R.U32.HI R6, RZ, R23, R2 ;  /* 0x00000017ff062219 */ /* 0x000fe20000011602 */
[----:B------:R-:W-:Y:S01]  /*5f80*/  IMAD R0, R26, R0, RZ ;  /* 0x000000001a007224 */ /* 0x000fe200078e02ff */
[----:B------:R-:W-:Y:S02]  /*5f90*/  SEL R5, R29, R5, !P0 ;  /* 0x000000051d057207 */ /* 0x000fe40004000000 */
[----:B------:R-:W-:Y:S01]  /*5fa0*/  SEL R2, R30, R7, !P3 ;  /* 0x000000071e027207 */ /* 0x000fe20005800000 */
[----:B------:R-:W-:Y:S01]  /*5fb0*/  IMAD R7, R26, R6, RZ ;  /* 0x000000061a077224 */ /* 0x000fe200078e02ff */
[C---:B------:R-:W-:Y:S01]  /*5fc0*/  ISETP.GE.AND P0, PT, R5.reuse, R0, PT ;  /* 0x000000000500720c */ /* 0x040fe20003f06270 */
[C---:B------:R-:W-:Y:S03]  /*5fd0*/  IMAD.HI.U32 R0, R5.reuse, R22, RZ ;  /* 0x0000001605007227 */ /* 0x040fe600078e00ff */
[C---:B------:R-:W-:Y:S02]  /*5fe0*/  ISETP.GE.OR P0, PT, R2.reuse, R7, P0 ;  /* 0x000000070200720c */ /* 0x040fe40000706670 */
[----:B------:R-:W-:Y:S04]  /*5ff0*/  SHF.R.U32.HI R0, RZ, R23, R0 ;  /* 0x00000017ff007219 */ /* 0x000fe80000011600 */
[C---:B------:R-:W-:Y:S05]  /*6000*/  SEL R8, R5.reuse, R0, !P2 ;  /* 0x0000000005087207 */ /* 0x040fea0005000000 */
        /* <DEDUP_REMOVED lines=14> */
[----:B------:R-:W-:Y:S07]  /*60f0*/  IMAD R29, R5, R24, R29 ;  /* 0x00000018051d7224 */ /* 0x000fee00078e021d */
.L_x_113:
[----:B-1----:R-:W-:Y:S01]  /*6100*/  @!P1 ISETP.NE.AND P0, PT, R10, 0x1, PT ;  /* 0x000000010a00980c */ /* 0x002fe20003f05270 */
[----:B------:R-:W-:Y:S01]  /*6110*/  @!P1 IMAD.HI.U32 R0, R30, R12, RZ ;  /* 0x0000000c1e009227 */ /* 0x000fe200078e00ff */
[----:B------:R-:W-:Y:S01]  /*6120*/  @!P1 ISETP.NE.AND P2, PT, R9, 0x1, PT ;  /* 0x000000010900980c */ /* 0x000fe20003f45270 */
[----:B------:R-:W-:Y:S01]  /*6130*/  ULOP3.LUT UP0, URZ, UR54, 0x90, URZ, 0xc0, !UPT ;  /* 0x0000009036ff7892 */ /* 0x000fe2000f80c0ff */
[----:B------:R-:W-:Y:S01]  /*6140*/  R2UR UR5, R3 ;  /* 0x00000000030572ca */ /* 0x000fe200000e0000 */
[----:B------:R-:W-:Y:S01]  /*6150*/  @!P1 IMAD.HI.U32 R2, R29, R11, RZ ;  /* 0x0000000b1d029227 */ /* 0x000fe200078e00ff */
[----:B------:R-:W-:Y:S02]  /*6160*/  @!P1 SHF.R.U32.HI R0, RZ, R13, R0 ;  /* 0x0000000dff009219 */ /* 0x000fe40000011600 */
[----:B------:R-:W-:Y:S01]  /*6170*/  R2UR UR4, R4 ;  /* 0x00000000040472ca */ /* 0x000fe200000e0000 */
[----:B------:R-:W-:Y:S01]  /*6180*/  VIADD R75, R75, 0x1 ;  /* 0x000000014b4b7836 */ /* 0x000fe20000000000 */
[----:B------:R-:W-:Y:S02]  /*6190*/  @!P1 SHF.R.U32.HI R2, RZ, R14, R2 ;  /* 0x0000000eff029219 */ /* 0x000fe40000011602 */
[----:B------:R-:W-:Y:S02]  /*61a0*/  @!P1 SEL R3, R30, R0, !P2 ;  /* 0x000000001e039207 */ /* 0x000fe40005000000 */
[----:B------:R-:W-:Y:S02]  /*61b0*/  @!P1 SEL R2, R29, R2, !P0 ;  /* 0x000000021d029207 */ /* 0x000fe40004000000 */
[----:B------:R-:W-:Y:S01]  /*61c0*/  @P4 SHF.R.U32.HI R72, RZ, 0x10, R17 ;  /* 0x00000010ff484819 */ /* 0x000fe20000011611 */
[----:B------:R-:W-:Y:S02]  /*61d0*/  USHF.L.U32 UR42, UR5, 0x6, URZ ;  /* 0x00000006052a7899 */ /* 0x000fe400080006ff */
[----:B------:R-:W-:Y:S02]  /*61e0*/  @!P1 IMAD.IADD R0, R2, 0x1, -R3 ;  /* 0x0000000102009824 */ /* 0x000fe400078e0a03 */
[----:B------:R-:W-:Y:S01]  /*61f0*/  @!P1 IMAD.IADD R2, R3, 0x1, -R2 ;  /* 0x0000000103029824 */ /* 0x000fe200078e0a02 */
[----:B------:R-:W-:Y:S01]  /*6200*/  USHF.L.U32 UR41, UR4, 0x6, URZ ;  /* 0x0000000604297899 */ /* 0x000fe200080006ff */
[----:B------:R-:W-:Y:S02]  /*6210*/  @!P1 IMAD R30, R0, R9, R30 ;  /* 0x00000009001e9224 */ /* 0x000fe400078e021e */
[----:B------:R-:W-:Y:S01]  /*6220*/  @!P1 IMAD R29, R2, R10, R29 ;  /* 0x0000000a021d9224 */ /* 0x000fe200078e021d */
[----:B------:R-:W-:Y:S08]  /*6230*/  BRA.U !UP0, `(.L_x_114) ;  /* 0x00000001087c7547 */ /* 0x000ff0000b800000 */
[----:B------:R-:W1:Y:S01]  /*6240*/  LDCU.64 UR8, c[0x4][0x80] ;  /* 0x01001000ff0877ac */ /* 0x000e620008000a00 */
[----:B------:R-:W-:Y:S01]  /*6250*/  MOV R2, 0x0 ;  /* 0x0000000000027802 */ /* 0x000fe20000000f00 */
[----:B------:R-:W-:Y:S02]  /*6260*/  HFMA2 R12, -RZ, RZ, 0, 5.9604644775390625e-08 ;  /* 0x00000001ff0c7431 */ /* 0x000fe400000001ff */
[----:B------:R-:W-:Y:S01]  /*6270*/  IMAD.MOV.U32 R8, RZ, RZ, 0x70 ;  /* 0x00000070ff087424 */ /* 0x000fe200078e00ff */
[----:B------:R2:W3:Y:S01]  /*6280*/  LDC.64 R14, c[0x4][R2] ;  /* 0x01000000020e7b82 */ /* 0x0004e20000000a00 */
[----:B------:R-:W4:Y:S01]  /*6290*/  LDCU.64 UR6, c[0x4][0x88] ;  /* 0x01001100ff0677ac */ /* 0x000f220008000a00 */
[----:B------:R-:W-:Y:S01]  /*62a0*/  IMAD.MOV.U32 R13, RZ, RZ, RZ ;  /* 0x000000ffff0d7224 */ /* 0x000fe200078e00ff */
[----:B------:R-:W2:Y:S01]  /*62b0*/  LDCU.64 UR4, c[0x4][0x8] ;  /* 0x01000100ff0477ac */ /* 0x000ea20008000a00 */
[----:B-1----:R-:W-:Y:S01]  /*62c0*/  MOV R5, UR9 ;  /* 0x0000000900057c02 */ /* 0x002fe20008000f00 */
[----:B------:R-:W-:Y:S01]  /*62d0*/  IMAD.U32 R4, RZ, RZ, UR8 ;  /* 0x00000008ff047e24 */ /* 0x000fe2000f8e00ff */
[----:B----4-:R-:W-:Y:S01]  /*62e0*/  MOV R7, UR7 ;  /* 0x0000000700077c02 */ /* 0x010fe20008000f00 */
[----:B------:R-:W-:Y:S01]  /*62f0*/  IMAD.U32 R6, RZ, RZ, UR6 ;  /* 0x00000006ff067e24 */ /* 0x000fe2000f8e00ff */
[----:B--2---:R-:W-:Y:S01]  /*6300*/  MOV R11, UR5 ;  /* 0x00000005000b7c02 */ /* 0x004fe20008000f00 */
[----:B------:R-:W-:Y:S02]  /*6310*/  IMAD.U32 R10, RZ, RZ, UR4 ;  /* 0x00000004ff0a7e24 */ /* 0x000fe4000f8e00ff */
[----:B------:R-:W-:Y:S07]  /*6320*/  LEPC R20, `(.L_x_115) ;  /* 0x000000001014794e */ /* 0x000fee0000000000 */
[----:B---3-5:R-:W-:Y:S05]  /*6330*/  CALL.ABS.NOINC R14 ;  /* 0x000000000e007343 */ /* 0x028fea0003c00000 */
.L_x_115:
[----:B------:R-:W1:Y:S01]  /*6340*/  LDCU.64 UR8, c[0x4][0x80] ;  /* 0x01001000ff0877ac */ /* 0x000e620008000a00 */
[----:B------:R-:W2:Y:S01]  /*6350*/  LDC.64 R2, c[0x4][R2] ;  /* 0x0100000002027b82 */ /* 0x000ea20000000a00 */
[----:B------:R-:W-:Y:S02]  /*6360*/  HFMA2 R12, -RZ, RZ, 0, 5.9604644775390625e-08 ;  /* 0x00000001ff0c7431 */ /* 0x000fe400000001ff */
[----:B------:R-:W-:Y:S02]  /*6370*/  IMAD.MOV.U32 R8, RZ, RZ, 0x70 ;  /* 0x00000070ff087424 */ /* 0x000fe400078e00ff */
[----:B------:R-:W-:Y:S01]  /*6380*/  IMAD.MOV.U32 R13, RZ, RZ, RZ ;  /* 0x000000ffff0d7224 */ /* 0x000fe200078e00ff */
[----:B------:R-:W3:Y:S01]  /*6390*/  LDCU.64 UR6, c[0x4][0x88] ;  /* 0x01001100ff0677ac */ /* 0x000ee20008000a00 */
[----:B------:R-:W4:Y:S01]  /*63a0*/  LDCU.64 UR4, c[0x4][0x8] ;  /* 0x01000100ff0477ac */ /* 0x000f220008000a00 */
[----:B-1----:R-:W-:Y:S02]  /*63b0*/  MOV R4, UR8 ;  /* 0x0000000800047c02 */ /* 0x002fe40008000f00 */
[----:B------:R-:W-:Y:S02]  /*63c0*/  MOV R5, UR9 ;  /* 0x0000000900057c02 */ /* 0x000fe40008000f00 */
[----:B---3--:R-:W-:Y:S01]  /*63d0*/  MOV R7, UR7 ;  /* 0x0000000700077c02 */ /* 0x008fe20008000f00 */
[----:B------:R-:W-:Y:S01]  /*63e0*/  IMAD.U32 R6, RZ, RZ, UR6 ;  /* 0x00000006ff067e24 */ /* 0x000fe2000f8e00ff */
[----:B----4-:R-:W-:Y:S01]  /*63f0*/  MOV R11, UR5 ;  /* 0x00000005000b7c02 */ /* 0x010fe20008000f00 */
[----:B------:R-:W-:Y:S02]  /*6400*/  IMAD.U32 R10, RZ, RZ, UR4 ;  /* 0x00000004ff0a7e24 */ /* 0x000fe4000f8e00ff */
[----:B------:R-:W-:Y:S07]  /*6410*/  LEPC R20, `(.L_x_114) ;  /* 0x000000001014794e */ /* 0x000fee0000000000 */
[----:B--2---:R-:W-:Y:S05]  /*6420*/  CALL.ABS.NOINC R2 ;  /* 0x0000000002007343 */ /* 0x004fea0003c00000 */
.L_x_114:
[----:B------:R-:W-:Y:S01]  /*6430*/  ISETP.NE.U32.AND P1, PT, R56, RZ, PT ;  /* 0x000000ff3800720c */ /* 0x000fe20003f25070 */
[----:B------:R-:W1:Y:S01]  /*6440*/  LDCU UR4, c[0x0][0x8c8] ;  /* 0x00011900ff0477ac */ /* 0x000e620008000800 */
[----:B------:R-:W-:Y:S02]  /*6450*/  ISETP.NE.U32.AND P4, PT, R52, RZ, PT ;  /* 0x000000ff3400720c */ /* 0x000fe40003f85070 */
[----:B------:R-:W-:Y:S02]  /*6460*/  ISETP.NE.AND.EX P1, PT, R57, RZ, PT, P1 ;  /* 0x000000ff3900720c */ /* 0x000fe40003f25310 */
[----:B------:R-:W-:Y:S02]  /*6470*/  ISETP.NE.U32.AND P3, PT, RZ, UR44, PT ;  /* 0x0000002cff007c0c */ /* 0x000fe4000bf65070 */
[----:B------:R-:W-:Y:S02]  /*6480*/  ISETP.NE.U32.AND P2, PT, R56, RZ, PT ;  /* 0x000000ff3800720c */ /* 0x000fe40003f45070 */
[----:B------:R-:W-:Y:S02]  /*6490*/  ISETP.NE.AND.EX P4, PT, R53, RZ, PT, P4 ;  /* 0x000000ff3500720c */ /* 0x000fe40003f85340 */
[----:B------:R-:W-:Y:S05]  /*64a0*/  ISETP.NE.AND.EX P3, PT, RZ, UR45, PT, P3 ;  /* 0x0000002dff007c0c */ /* 0x000fea000bf65330 */
[----:B------:R-:W-:Y:S08]  /*64b0*/  @!P1 BRA `(.L_x_116) ;  /* 0x00000000002c9947 */ /* 0x000ff00003800000 */
[----:B------:R-:W-:Y:S01]  /*64c0*/  ISETP.NE.U32.AND P0, PT, R54, RZ, PT ;  /* 0x000000ff3600720c */ /* 0x000fe20003f05070 */
[----:B------:R-:W-:Y:S03]  /*64d0*/  IMAD.MOV.U32 R62, RZ, RZ, 0x1 ;  /* 0x00000001ff3e7424 */ /* 0x000fe600078e00ff */
[----:B------:R-:W-:Y:S11]  /*64e0*/  ISETP.NE.AND.EX P0, PT, R55, RZ, PT, P0 ;  /* 0x000000ff3700720c */ /* 0x000ff60003f05300 */
[----:B------:R-:W-:Y:S02]  /*64f0*/  @!UPT UIADD3 URZ, UPT, UPT, URZ, URZ, URZ ;  /* 0x000000fffffff290 */ /* 0x000fe4000fffe0ff */
[----:B------:R-:W2:Y:S01]  /*6500*/  @P0 LDC.64 R2, c[0x0][0x888] ;  /* 0x00022200ff020b82 */ /* 0x000ea20000000a00 */
[----:B------:R-:W-:Y:S04]  /*6510*/  @P0 IMAD R0, R56, UR36, RZ ;  /* 0x0000002438000c24 */ /* 0x000fe8000f8e02ff */
[----:B--2---:R-:W-:Y:S04]  /*6520*/  @P0 IMAD.WIDE R2, R0, 0x4, R2 ;  /* 0x0000000400020825 */ /* 0x004fe800078e0202 */
[----:B------:R-:W-:Y:S01]  /*6530*/  HFMA2 R0, -RZ, RZ, 0, 5.9604644775390625e-08 ;  /* 0x00000001ff007431 */ /* 0x000fe200000001ff */
[----:B-----5:R2:W5:Y:S04]  /*6540*/  @P0 LDG.E R34, desc[UR48][R2.64] ;  /* 0x0000003002220981 */ /* 0x020568000c1e1900 */
[----:B------:R-:W-:Y:S01]  /*6550*/  @!P0 PRMT R62, R0, 0x7610, R62 ;  /* 0x00007610003e8816 */ /* 0x000fe2000000003e */
[----:B--2---:R-:W3:Y:S06]  /*6560*/  @!P0 LDC R34, c[0x0][0x880] ;  /* 0x00022000ff228b82 */ /* 0x004eec0000000800 */
.L_x_116:
[----:B------:R-:W-:Y:S01]  /*6570*/  ISETP.NE.AND.EX P0, PT, R57, RZ, PT, P2 ;  /* 0x000000ff3900720c */ /* 0x000fe20003f05320 */
[----:B------:R-:W-:Y:S01]  /*6580*/  @!UPT UIADD3 URZ, UPT, UPT, URZ, URZ, URZ ;  /* 0x000000fffffff290 */ /* 0x000fe2000fffe0ff */
[----:B------:R-:W-:Y:S11]  /*6590*/  @!P4 BRA `(.L_x_117) ;  /* 0x000000000020c947 */ /* 0x000ff60003800000 */
[----:B------:R-:W-:Y:S04]  /*65a0*/  ISETP.NE.U32.AND P4, PT, R50, RZ, PT ;  /* 0x000000ff3200720c */ /* 0x000fe80003f85070 */
[----:B------:R-:W-:Y:S11]  /*65b0*/  ISETP.NE.AND.EX P4, PT, R51, RZ, PT, P4 ;  /* 0x000000ff3300720c */ /* 0x000ff60003f85340 */
[----:B------:R-:W-:Y:S02]  /*65c0*/  @!UPT UIADD3 URZ, UPT, UPT, URZ, URZ, URZ ;  /* 0x000000fffffff290 */ /* 0x000fe4000fffe0ff */
[----:B------:R-:W2:Y:S01]  /*65d0*/  @P4 LDC.64 R2, c[0x0][0x8a8] ;  /* 0x00022a00ff024b82 */ /* 0x000ea20000000a00 */
[----:B------:R-:W-:Y:S04]  /*65e0*/  @P4 IMAD R0, R52, UR36, RZ ;  /* 0x0000002434004c24 */ /* 0x000fe8000f8e02ff */
[----:B--2---:R-:W-:Y:S05]  /*65f0*/  @P4 IMAD.WIDE R2, R0, 0x4, R2 ;  /* 0x0000000400024825 */ /* 0x004fea00078e0202 */
[----:B-----5:R2:W5:Y:S02]  /*6600*/  @P4 LDG.E R33, desc[UR48][R2.64] ;  /* 0x0000003002214981 */ /* 0x020564000c1e1900 */
[----:B--2---:R-:W4:Y:S02]  /*6610*/  @!P4 LDC R33, c[0x0][0x8a0] ;  /* 0x00022800ff21cb82 */ /* 0x004f240000000800 */
.L_x_117:
[----:B------:R-:W-:Y:S04]  /*6620*/  PLOP3.LUT P4, PT, PT, PT, PT, 0x8, 0x80 ;  /* 0x000000000080781c */ /* 0x000fe80003f8e170 */
[----:B------:R-:W-:Y:S01]  /*6630*/  P2R R76, PR, RZ, 0x10 ;  /* 0x00000010ff4c7803 */ /* 0x000fe20000000000 */
[----:B------:R-:W-:Y:S08]  /*6640*/  @P3 BRA P0, `(.L_x_118) ;  /* 0x0000000000343947 */ /* 0x000ff00000000000 */
[----:B------:R-:W-:Y:S02]  /*6650*/  ISETP.NE.AND.EX P0, PT, R57, RZ, PT, P2 ;  /* 0x000000ff3900720c */ /* 0x000fe40003f05320 */
[----:B------:R-:W-:Y:S11]  /*6660*/  PLOP3.LUT P2, PT, PT, PT, PT, 0x80, 0x8 ;  /* 0x000000000008781c */ /* 0x000ff60003f4f070 */
[----:B------:R-:W-:Y:S02]  /*6670*/  @P0 LOP3.LUT P3, RZ, R62, 0xff, RZ, 0xc0, !PT ;  /* 0x000000ff3eff0812 */ /* 0x000fe4000786c0ff */
[----:B------:R-:W-:Y:S02]  /*6680*/  @P0 ISETP.NE.U32.AND P4, PT, RZ, UR44, PT ;  /* 0x0000002cff000c0c */ /* 0x000fe4000bf85070 */
[----:B------:R-:W-:Y:S02]  /*6690*/  @P0 PLOP3.LUT P2, PT, P3, PT, PT, 0x80, 0x8 ;  /* 0x000000000008081c */ /* 0x000fe40001f4f070 */
[C---:B---3-5:R-:W-:Y:S02]  /*66a0*/  @P0 FSETP.NEU.AND P3, PT, R34.reuse, RZ, PT ;  /* 0x000000ff2200020b */ /* 0x068fe40003f6d000 */
[----:B------:R-:W-:Y:S02]  /*66b0*/  @P0 ISETP.NE.AND.EX P4, PT, RZ, UR45, PT, P4 ;  /* 0x0000002dff000c0c */ /* 0x000fe4000bf85340 */
[----:B------:R-:W-:Y:S02]  /*66c0*/  @P0 SEL R0, RZ, 0xffffffff, P3 ;  /* 0xffffffffff000807 */ /* 0x000fe40001800000 */
[----:B------:R-:W-:Y:S05]  /*66d0*/  @!P0 FSETP.EQ.AND P5, PT, R34, RZ, PT ;  /* 0x000000ff2200820b */ /* 0x000fea0003fa2000 */
[----:B------:R-:W-:Y:S04]  /*66e0*/  @!P2 SEL R0, RZ, 0xffffffff, P4 ;  /* 0xffffffffff00a807 */ /* 0x000fe80002000000 */
[----:B------:R-:W-:Y:S04]  /*66f0*/  @P0 LOP3.LUT R0, R0, 0x1, RZ, 0xc0, !PT ;  /* 0x0000000100000812 */ /* 0x000fe800078ec0ff */
[----:B------:R-:W-:Y:S04]  /*6700*/  @P0 ISETP.EQ.U32.AND P5, PT, R0, 0x1, PT ;  /* 0x000000010000080c */ /* 0x000fe80003fa2070 */
[----:B------:R-:W-:Y:S09]  /*6710*/  P2R R76, PR, RZ, 0x20 ;  /* 0x00000020ff4c7803 */ /* 0x000ff20000000000 */
.L_x_118:
[----:B------:R-:W-:Y:S01]  /*6720*/  ISETP.NE.U32.AND P2, PT, RZ, UR44, PT ;  /* 0x0000002cff007c0c */ /* 0x000fe2000bf45070 */
[----:B------:R-:W-:Y:S01]  /*6730*/  UISETP.NE.U32.AND UP0, UPT, UR46, URZ, UPT ;  /* 0x000000ff2e00728c */ /* 0x000fe2000bf05070 */
[----:B---3-5:R-:W-:Y:S01]  /*6740*/  FSETP.NEU.AND P0, PT, R34, RZ, PT ;  /* 0x000000ff2200720b */ /* 0x028fe20003f0d000 */
[----:B------:R-:W-:Y:S01]  /*6750*/  ULOP3.LUT UR5, UR53, 0x1, URZ, 0x3c, !UPT ;  /* 0x0000000135057892 */ /* 0x000fe2000f8e3cff */
[----:B------:R-:W-:Y:S01]  /*6760*/  ISETP.NE.AND.EX P2, PT, RZ, UR45, PT, P2 ;  /* 0x0000002dff007c0c */ /* 0x000fe2000bf45320 */
[----:B------:R-:W-:Y:S01]  /*6770*/  UISETP.NE.AND.EX UP0, UPT, UR47, URZ, UPT, UP0 ;  /* 0x000000ff2f00728c */ /* 0x000fe2000bf05300 */
[----:B------:R-:W-:Y:S01]  /*6780*/  SEL R7, RZ, 0xffffffff, P0 ;  /* 0xffffffffff077807 */ /* 0x000fe20000000000 */
[----:B------:R-:W-:Y:S01]  /*6790*/  IMAD.U32 R6, RZ, RZ, UR58 ;  /* 0x0000003aff067e24 */ /* 0x000fe2000f8e00ff */
[----:B------:R-:W-:Y:S01]  /*67a0*/  SEL R0, RZ, 0xffffffff, P2 ;  /* 0xffffffffff007807 */ /* 0x000fe20001000000 */
[----:B------:R-:W-:Y:S01]  /*67b0*/  IMAD.U32 R79, RZ, RZ, UR5 ;  /* 0x00000005ff4f7e24 */ /* 0x000fe2000f8e00ff */
[----:B------:R-:W-:Y:S01]  /*67c0*/  LOP3.LUT P2, R74, R62, 0xff, RZ, 0xc0, !PT ;  /* 0x000000ff3e4a7812 */ /* 0x000fe2000784c0ff */
[----:B-1----:R-:W-:Y:S01]  /*67d0*/  IMAD.U32 R2, RZ, RZ, UR4 ;  /* 0x00000004ff027e24 */ /* 0x002fe2000f8e00ff */
[----:B------:R-:W-:Y:S02]  /*67e0*/  LEA R6, R6, UR50, 0x3 ;  /* 0x0000003206067c11 */ /* 0x000fe4000f8e18ff */
[----:B------:R-:W-:Y:S01]  /*67f0*/  @P1 SEL R7, R0, R7, !P2 ;  /* 0x0000000700071207 */ /* 0x000fe20005000000 */
[----:B------:R-:W-:Y:S08]  /*6800*/  BRA.U !UP0, `(.L_x_119) ;  /* 0x0000000108507547 */ /* 0x000ff0000b800000 */
[----:B------:R-:W-:Y:S02]  /*6810*/  VIADD R0, R32, UR41 ;  /* 0x0000002920007c36 */ /* 0x000fe40008000000 */
[C---:B------:R-:W-:Y:S03]  /*6820*/  VIADD R2, R31.reuse, UR42 ;  /* 0x0000002a1f027c36 */ /* 0x040fe60008000000 */
[----:B------:R-:W-:Y:S02]  /*6830*/  ISETP.GE.AND P0, PT, R0, UR38, PT ;  /* 0x0000002600007c0c */ /* 0x000fe4000bf06270 */
[----:B------:R-:W-:Y:S02]  /*6840*/  MOV R0, UR42 ;  /* 0x0000002a00007c02 */ /* 0x000fe40008000f00 */
[----:B------:R-:W-:Y:S11]  /*6850*/  ISETP.GE.OR P0, PT, R2, UR37, P0 ;  /* 0x0000002502007c0c */ /* 0x000ff60008706670 */
[----:B------:R-:W-:Y:S02]  /*6860*/  @!UPT UIADD3 URZ, UPT, UPT, URZ, URZ, URZ ;  /* 0x000000fffffff290 */ /* 0x000fe4000fffe0ff */
[----:B------:R-:W1:Y:S01]  /*6870*/  @!P0 LDC.64 R4, c[0x0][0x8d0] ;  /* 0x00023400ff048b82 */ /* 0x000e620000000a00 */
[----:B------:R-:W-:Y:S01]  /*6880*/  VOTEU.ALL UP0, P0 ;  /* 0x0000000000ff7886 */ /* 0x000fe20000000000 */
[----:B------:R-:W-:Y:S04]  /*6890*/  @!P0 IADD3 R2, P1, PT, R31, UR42, RZ ;  /* 0x0000002a1f028c10 */ /* 0x000fe8000ff3e0ff */
[----:B------:R-:W-:Y:S01]  /*68a0*/  @!UP0 USHF.R.S32.HI UR4, URZ, 0x1f, UR36 ;  /* 0x0000001fff048899 */ /* 0x000fe20008011424 */
[----:B------:R-:W-:Y:S05]  /*68b0*/  @!P0 LEA.HI.X.SX32 R3, R0, RZ, 0x1, P1 ;  /* 0x000000ff00038211 */ /* 0x000fea00008f0eff */
[C---:B-1----:R-:W-:Y:S02]  /*68c0*/  @!P0 IMAD R0, R4.reuse, UR4, RZ ;  /* 0x0000000404008c24 */ /* 0x042fe4000f8e02ff */
[----:B------:R-:W-:Y:S04]  /*68d0*/  @!P0 IMAD.WIDE.U32 R2, R4, UR36, R2 ;  /* 0x0000002404028c25 */ /* 0x000fe8000f8e0002 */
[----:B------:R-:W-:Y:S01]  /*68e0*/  @!P0 IMAD R0, R5, UR36, R0 ;  /* 0x0000002405008c24 */ /* 0x000fe2000f8e0200 */
[C---:B------:R-:W-:Y:S03]  /*68f0*/  @!P0 LEA R4, P1, R2.reuse, UR46, 0x1 ;  /* 0x0000002e02048c11 */ /* 0x040fe6000f8208ff */
[----:B------:R-:W-:Y:S05]  /*6900*/  @!P0 IMAD.IADD R0, R3, 0x1, R0 ;  /* 0x0000000103008824 */ /* 0x000fea00078e0200 */
[----:B------:R-:W-:Y:S01]  /*6910*/  @!P0 LEA.HI.X R5, R2, UR47, R0, 0x1, P1 ;  /* 0x0000002f02058c11 */ /* 0x000fe200088f0c00 */
[----:B------:R-:W-:Y:S04]  /*6920*/  HFMA2 R2, -RZ, RZ, 0, 0 ;  /* 0x00000000ff027431 */ /* 0x000fe800000001ff */
[----:B------:R-:W2:Y:S02]  /*6930*/  @!P0 LDG.E.U16 R4, desc[UR48][R4.64] ;  /* 0x0000003004048981 */ /* 0x000ea4000c1e1500 */
[----:B--2---:R-:W-:Y:S07]  /*6940*/  @!P0 IMAD.U32 R2, R4, 0x10000, RZ ;  /* 0x0001000004028824 */ /* 0x004fee00078e00ff */
.L_x_119:
[----:B------:R-:W-:Y:S01]  /*6950*/  ISETP.NE.AND P1, PT, R76, RZ, PT ;  /* 0x000000ff4c00720c */ /* 0x000fe20003f25270 */
[----:B------:R-:W-:Y:S01]  /*6960*/  IMAD.U32 R81, RZ, RZ, UR58 ;  /* 0x0000003aff517e24 */ /* 0x000fe2000f8e00ff */
[----:B------:R-:W-:Y:S01]  /*6970*/  LEA R77, R49, UR50, 0x3 ;  /* 0x00000032314d7c11 */ /* 0x000fe2000f8e18ff */
[----:B------:R-:W-:Y:S01]  /*6980*/  IMAD.SHL.U32 R83, R66, 0x2, RZ ;  /* 0x0000000242537824 */ /* 0x000fe200078e00ff */
[----:B------:R-:W-:Y:S01]  /*6990*/  LOP3.LUT R7, R7, 0x1, RZ, 0xc0, !PT ;  /* 0x0000000107077812 */ /* 0x000fe200078ec0ff */
[----:B------:R-:W-:Y:S01]  /*69a0*/  IMAD.SHL.U32 R81, R81, 0x1000, RZ ;  /* 0x0000100051517824 */ /* 0x000fe200078e00ff */
[----:B------:R-:W-:Y:S01]  /*69b0*/  BSSY B1, `(.L_x_120) ;  /* 0x000002b000017945 */ /* 0x000fe20003800000 */
[----:B------:R-:W-:Y:S01]  /*69c0*/  IMAD.MOV.U32 R84, RZ, RZ, 0x1 ;  /* 0x00000001ff547424 */ /* 0x000fe200078e00ff */
[----:B------:R-:W-:Y:S01]  /*69d0*/  ISETP.NE.U32.AND P3, PT, R7, 0x1, PT ;  /* 0x000000010700780c */ /* 0x000fe20003f65070 */
[----:B------:R-:W-:Y:S01]  /*69e0*/  IMAD R35, R49, 0x20, R48 ;  /* 0x0000002031237824 */ /* 0x000fe200078e0230 */
[----:B------:R-:W-:Y:S01]  /*69f0*/  CS2R R46, SRZ ;  /* 0x00000000002e7805 */ /* 0x000fe2000001ff00 */
[----:B------:R-:W-:Y:S01]  /*6a00*/  IMAD.U32 R82, RZ, RZ, UR58 ;  /* 0x0000003aff527e24 */ /* 0x000fe2000f8e00ff */
[----:B------:R-:W-:Y:S02]  /*6a10*/  P2R R85, PR, RZ, 0x8 ;  /* 0x00000008ff557803 */ /* 0x000fe40000000000 */
[----:B------:R-:W-:Y:S02]  /*6a20*/  CS2R R44, SRZ ;  /* 0x00000000002c7805 */ /* 0x000fe4000001ff00 */
[----:B------:R-:W-:Y:S02]  /*6a30*/  @!P1 SHF.L.U32 R0, R79, 0x1f, RZ ;  /* 0x0000001f4f009819 */ /* 0x000fe400000006ff */
[----:B------:R-:W-:Y:S02]  /*6a40*/  CS2R R42, SRZ ;  /* 0x00000000002a7805 */ /* 0x000fe4000001ff00 */
[----:B------:R-:W-:Y:S02]  /*6a50*/  CS2R R40, SRZ ;  /* 0x0000000000287805 */ /* 0x000fe4000001ff00 */
[----:B------:R-:W-:Y:S01]  /*6a60*/  IADD3 R80, PT, PT, R81, UR50, R83 ;  /* 0x0000003251507c10 */ /* 0x000fe2000fffe053 */
[----:B------:R1:W2:Y:S02]  /*6a70*/  @!P1 SYNCS.PHASECHK.TRANS64.TRYWAIT P0, [R6+URZ+0x110], R0 ;  /* 0x00011000060095a7 */ /* 0x0002a400080011ff */
[----:B-1----:R-:W-:Y:S04]  /*6a80*/  SHF.L.U32 R0, R70, 0x1f, RZ ;  /* 0x0000001f46007819 */ /* 0x002fe800000006ff */
[----:B------:R1:W3:Y:S01]  /*6a90*/  SYNCS.PHASECHK.TRANS64.TRYWAIT P2, [R77+URZ+0x170], R0 ;  /* 0x000170004d0075a7 */ /* 0x0002e200080411ff */
[----:B--2---:R-:W-:Y:S01]  /*6aa0*/  @!P1 SEL R84, RZ, 0x1, !P0 ;  /* 0x00000001ff549807 */ /* 0x004fe20004000000 */
[----:B-1----:R-:W-:Y:S06]  /*6ab0*/  @P1 BRA `(.L_x_121) ;  /* 0x0000000000681947 */ /* 0x002fec0003800000 */
[----:B------:R-:W-:Y:S01]  /*6ac0*/  LOP3.LUT P1, RZ, R67, 0x40, RZ, 0xc0, !PT ;  /* 0x0000004043ff7812 */ /* 0x000fe2000782c0ff */
[C---:B------:R-:W-:Y:S01]  /*6ad0*/  VIADD R3, R80.reuse, 0x300 ;  /* 0x0000030050037836 */ /* 0x040fe20000000000 */
[----:B------:R-:W-:Y:S01]  /*6ae0*/  PLOP3.LUT P0, PT, PT, PT, PT, 0x8, 0x80 ;  /* 0x000000000080781c */ /* 0x000fe20003f0e170 */
[----:B------:R-:W-:Y:S01]  /*6af0*/  BSSY B0, `(.L_x_122) ;  /* 0x000000d000007945 */ /* 0x000fe20003800000 */
[----:B------:R-:W-:Y:S01]  /*6b00*/  @P3 PLOP3.LUT P0, PT, P1, PT, PT, 0x80, 0x8 ;  /* 0x000000000008381c */ /* 0x000fe20000f0f070 */
[----:B------:R-:W-:Y:S01]  /*6b10*/  @P3 VIADD R4, R80, 0x310 ;  /* 0x0000031050043836 */ /* 0x000fe20000000000 */
[----:B------:R-:W-:Y:S02]  /*6b20*/  ISETP.NE.AND P1, PT, R84, RZ, PT ;  /* 0x000000ff5400720c */ /* 0x000fe40003f25270 */
[----:B------:R-:W-:Y:S02]  /*6b30*/  CS2R R46, SRZ ;  /* 0x00000000002e7805 */ /* 0x000fe4000001ff00 */
[----:B------:R-:W-:Y:S02]  /*6b40*/  CS2R R44, SRZ ;  /* 0x00000000002c7805 */ /* 0x000fe4000001ff00 */
[----:B------:R-:W-:Y:S02]  /*6b50*/  CS2R R42, SRZ ;  /* 0x00000000002a7805 */ /* 0x000fe4000001ff00 */
[----:B------:R-:W-:Y:S03]  /*6b60*/  CS2R R40, SRZ ;  /* 0x0000000000287805 */ /* 0x000fe6000001ff00 */
[----:B------:R-:W-:Y:S02]  /*6b70*/  @P0 VIADD R4, R3, 0xfffffff0 ;  /* 0xfffffff003040836 */ /* 0x000fe40000000000 */
[----:B------:R-:W-:Y:S05]  /*6b80*/  @P1 BRA `(.L_x_123) ;  /* 0x00000000000c1947 */ /* 0x000fea0003800000 */
[----:B------:R-:W-:Y:S04]  /*6b90*/  SHF.L.U32 R3, R79, 0x1f, RZ ;  /* 0x0000001f4f037819 */ /* 0x000fe800000006ff */
[----:B------:R-:W1:Y:S02]  /*6ba0*/  SYNCS.PHASECHK.TRANS64.TRYWAIT P0, [R6+URZ+0x110], R3 ;  /* 0x00011003060075a7 */ /* 0x000e6400080011ff */
[----:B-1----:R-:W-:Y:S05]  /*6bb0*/  @!P0 BRA `(.L_x_124) ;  /* 0x00000024002c8947 */ /* 0x002fea0003800000 */
.L_x_123:
[----:B------:R-:W-:Y:S05]  /*6bc0*/  BSYNC B0 ;  /* 0x0000000000007941 */ /* 0x000fea0003800000 */
.L_x_122:
[----:B------:R-:W-:Y:S01]  /*6bd0*/  UIADD3 UR5, UPT, UPT, UR58, 0x1, URZ ;  /* 0x000000013a057890 */ /* 0x000fe2000fffe0ff */
[----:B------:R-:W-:Y:S03]  /*6be0*/  ISETP.NE.AND P0, PT, R85, RZ, PT ;  /* 0x000000ff5500720c */ /* 0x000fe60003f05270 */
[----:B------:R-:W-:Y:S04]  /*6bf0*/  UISETP.NE.AND UP0, UPT, UR5, 0x3, UPT ;  /* 0x000000030500788c */ /* 0x000fe8000bf05270 */
[----:B------:R-:W-:Y:S02]  /*6c00*/  USEL UR4, URZ, 0x1, UP0 ;  /* 0x00000001ff047887 */ /* 0x000fe40008000000 */
[----:B------:R-:W-:Y:S04]  /*6c10*/  USEL UR5, UR5, URZ, UP0 ;  /* 0x000000ff05057287 */ /* 0x000fe80008000000 */
[----:B------:R2:W1:Y:S01]  /*6c20*/  @P0 LDS.128 R44, [R4] ;  /* 0x00000000042c0984 */ /* 0x0004620000000c00 */
[----:B------:R-:W-:Y:S01]  /*6c30*/  LOP3.LUT R79, R79, UR4, RZ, 0x3c, !PT ;  /* 0x000000044f4f7c12 */ /* 0x000fe2000f8e3cff */
[----:B------:R-:W-:Y:S02]  /*6c40*/  IMAD.U32 R82, RZ, RZ, UR5 ;  /* 0x00000005ff527e24 */ /* 0x000fe4000f8e00ff */
[----:B------:R2:W1:Y:S04]  /*6c50*/  @P0 LDS.128 R40, [R80+0x300] ;  /* 0x0003000050280984 */ /* 0x0004680000000c00 */
.L_x_121:
[----:B------:R-:W-:Y:S05]  /*6c60*/  BSYNC B1 ;  /* 0x0000000000017941 */ /* 0x000fea0003800000 */
.L_x_120:
[----:B-1----:R-:W-:Y:S04]  /*6c70*/  SHF.R.U32.HI R3, RZ, 0x15, R35 ;  /* 0x00000015ff037819 */ /* 0x002fe80000011623 */
[----:B------:R-:W-:Y:S01]  /*6c80*/  LOP3.LUT P0, RZ, R3, 0x3, R68, 0x48, !PT ;  /* 0x0000000303ff7812 */ /* 0x000fe20007804844 */
[----:B------:R-:W-:Y:S01]  /*6c90*/  @!UPT UIADD3 URZ, UPT, UPT, URZ, URZ, URZ ;  /* 0x000000fffffff290 */ /* 0x000fe2000fffe0ff */
[----:B---3--:R-:W-:Y:S11]  /*6ca0*/  @P2 BRA `(.L_x_125) ;  /* 0x0000000000082947 */ /* 0x008ff60003800000 */
[----:B------:R-:W1:Y:S02]  /*6cb0*/  SYNCS.PHASECHK.TRANS64.TRYWAIT P1, [R77+URZ+0x170], R0 ;  /* 0x000170004d0075a7 */ /* 0x000e6400080211ff */
[----:B-1----:R-:W-:Y:S05]  /*6cc0*/  @!P1 BRA `(.L_x_126) ;  /* 0x0000002000fc9947 */ /* 0x002fea0003800000 */
.L_x_125:
[----:B------:R-:W-:Y:S05]  /*6cd0*/  @!P0 BRA `(.L_x_127) ;  /* 0x0000000000408947 */ /* 0x000fea0003800000 */
[----:B------:R-:W3:Y:S01]  /*6ce0*/  LDCU.64 UR8, c[0x4][0x70] ;  /* 0x01000e00ff0877ac */ /* 0x000ee20008000a00 */
[----:B------:R-:W-:Y:S01]  /*6cf0*/  MOV R15, 0x0 ;  /* 0x00000000000f7802 */ /* 0x000fe20000000f00 */
[----:B------:R-:W-:Y:S02]  /*6d00*/  HFMA2 R12, -RZ, RZ, 0, 5.9604644775390625e-08 ;  /* 0x00000001ff0c7431 */ /* 0x000fe400000001ff */
[----:B------:R-:W-:Y:S02]  /*6d10*/  IMAD.MOV.U32 R8, RZ, RZ, 0x192 ;  /* 0x00000192ff087424 */ /* 0x000fe400078e00ff */
[----:B------:R-:W-:Y:S01]  /*6d20*/  IMAD.MOV.U32 R13, RZ, RZ, RZ ;  /* 0x000000ffff0d7224 */ /* 0x000fe200078e00ff */
[----:B------:R-:W5:Y:S01]  /*6d30*/  LDCU.64 UR6, c[0x4][0x78] ;  /* 0x01000f00ff0677ac */ /* 0x000f620008000a00 */
[----:B------:R-:W1:Y:S01]  /*6d40*/  LDC.64 R14, c[0x4][R15] ;  /* 0x010000000f0e7b82 */ /* 0x000e620000000a00 */
[----:B------:R-:W4:Y:S01]  /*6d50*/  LDCU.64 UR4, c[0x4][0x10] ;  /* 0x01000200ff0477ac */ /* 0x000f220008000a00 */
[----:B---3--:R-:W-:Y:S01]  /*6d60*/  MOV R5, UR9 ;  /* 0x0000000900057c02 */ /* 0x008fe20008000f00 */
[----:B--2---:R-:W-:Y:S01]  /*6d70*/  IMAD.U32 R4, RZ, RZ, UR8 ;  /* 0x00000008ff047e24 */ /* 0x004fe2000f8e00ff */
[----:B-----5:R-:W-:Y:S01]  /*6d80*/  MOV R7, UR7 ;  /* 0x0000000700077c02 */ /* 0x020fe20008000f00 */
[----:B------:R-:W-:Y:S01]  /*6d90*/  IMAD.U32 R6, RZ, RZ, UR6 ;  /* 0x00000006ff067e24 */ /* 0x000fe2000f8e00ff */
[----:B----4-:R-:W-:Y:S01]  /*6da0*/  MOV R11, UR5 ;  /* 0x00000005000b7c02 */ /* 0x010fe20008000f00 */
[----:B------:R-:W-:Y:S02]  /*6db0*/  IMAD.U32 R10, RZ, RZ, UR4 ;  /* 0x00000004ff0a7e24 */ /* 0x000fe4000f8e00ff */
[----:B------:R-:W-:Y:S07]  /*6dc0*/  LEPC R20, `(.L_x_127) ;  /* 0x000000001014794e */ /* 0x000fee0000000000 */
[----:B-1----:R-:W-:Y:S05]  /*6dd0*/  CALL.ABS.NOINC R14 ;  /* 0x000000000e007343 */ /* 0x002fea0003c00000 */
.L_x_127:
[C---:B------:R-:W-:Y:S01]  /*6de0*/  SHF.L.U32 R20, R40.reuse, 0x10, RZ ;  /* 0x0000001028147819 */ /* 0x040fe200000006ff */
[----:B------:R-:W-:Y:S05]  /*6df0*/  WARPSYNC.ALL ;  /* 0x0000000000007948 */ /* 0x000fea0003800000 */
[----:B------:R-:W-:Y:S01]  /*6e00*/  R2UR UR4, R35 ;  /* 0x00000000230472ca */ /* 0x000fe200000e0000 */
[----:B------:R-:W-:Y:S01]  /*6e10*/  BSSY.RECONVERGENT B0, `(.L_x_128) ;  /* 0x0000055000007945 */ /* 0x000fe20003800200 */
[----:B------:R-:W-:Y:S02]  /*6e20*/  LOP3.LUT R21, R40, 0xffff0000, RZ, 0xc0, !PT ;  /* 0xffff000028157812 */ /* 0x000fe400078ec0ff */
[----:B------:R-:W-:Y:S02]  /*6e30*/  MOV R78, 0x10 ;  /* 0x00000010004e7802 */ /* 0x000fe40000000f00 */
[----:B------:R-:W-:Y:S02]  /*6e40*/  LOP3.LUT P6, RZ, R67, 0x40, RZ, 0xc0, !PT ;  /* 0x0000004043ff7812 */ /* 0x000fe400078cc0ff */
[----:B------:R-:W-:Y:S02]  /*6e50*/  ISETP.NE.AND P0, PT, R71, RZ, PT ;  /* 0x000000ff4700720c */ /* 0x000fe40003f05270 */
[----:B------:R-:W-:Y:S03]  /*6e60*/  SEL R78, R78, 0xfffffff0, !P6 ;  /* 0xfffffff04e4e7807 */ /* 0x000fe60007000000 */
[----:B--2---:R-:W1:Y:S02]  /*6e70*/  LDTM.x16 R4, tmem[UR4] ;  /* 0x00000004000479ee */ /* 0x004e640008240000 */
[C-C-:B-1--4-:R-:W-:Y:S01]  /*6e80*/  FFMA R0, R33.reuse, R4, R2.reuse ;  /* 0x0000000421007223 */ /* 0x152fe20000000002 */
[C-C-:B------:R-:W-:Y:S01]  /*6e90*/  FFMA R3, R33.reuse, R5, R2.reuse ;  /* 0x0000000521037223 */ /* 0x140fe20000000002 */
        /* <DEDUP_REMOVED lines=10> */
[--C-:B------:R-:W-:Y:S01]  /*6f40*/  FFMA R12, R33, R16, R2.reuse ;  /* 0x00000010210c7223 */ /* 0x100fe20000000002 */
[----:B------:R-:W-:Y:S01]  /*6f50*/  SHF.L.U32 R16, R41, 0x10, RZ ;  /* 0x0000001029107819 */ /* 0x000fe200000006ff */
[--C-:B------:R-:W-:Y:S01]  /*6f60*/  FFMA R13, R33, R17, R2.reuse ;  /* 0x00000011210d7223 */ /* 0x100fe20000000002 */
[----:B------:R-:W-:Y:S01]  /*6f70*/  LOP3.LUT R17, R41, 0xffff0000, RZ, 0xc0, !PT ;  /* 0xffff000029117812 */ /* 0x000fe200078ec0ff */
[C-C-:B------:R-:W-:Y:S01]  /*6f80*/  FFMA R18, R33.reuse, R18, R2.reuse ;  /* 0x0000001221127223 */ /* 0x140fe20000000002 */
[----:B------:R-:W-:Y:S01]  /*6f90*/  FFMA R19, R33, R19, R2 ;  /* 0x0000001321137223 */ /* 0x000fe20000000002 */
[----:B------:R-:W-:Y:S01]  /*6fa0*/  FFMA R0, R34, R20, R0 ;  /* 0x0000001422007223 */ /* 0x000fe20000000000 */
[----:B------:R-:W-:Y:S01]  /*6fb0*/  SHF.L.U32 R20, R42, 0x10, RZ ;  /* 0x000000102a147819 */ /* 0x000fe200000006ff */
[C---:B------:R-:W-:Y:S01]  /*6fc0*/  FFMA R3, R34.reuse, R21, R3 ;  /* 0x0000001522037223 */ /* 0x040fe20000000003 */
[C---:B------:R-:W-:Y:S01]  /*6fd0*/  FFMA R6, R34.reuse, R16, R6 ;  /* 0x0000001022067223 */ /* 0x040fe20000000006 */
[----:B------:R-:W-:Y:S01]  /*6fe0*/  LOP3.LUT R16, R43, 0xffff0000, RZ, 0xc0, !PT ;  /* 0xffff00002b107812 */ /* 0x000fe200078ec0ff */
[C---:B------:R-:W-:Y:S01]  /*6ff0*/  FFMA R7, R34.reuse, R17, R7 ;  /* 0x0000001122077223 */ /* 0x040fe20000000007 */
[----:B------:R-:W-:Y:S01]  /*7000*/  FFMA R4, R34, R20, R4 ;  /* 0x0000001422047223 */ /* 0x000fe20000000004 */
[----:B------:R-:W-:Y:S02]  /*7010*/  F2FP.RELU.BF16.F32.PACK_AB R36, R3, R0 ;  /* 0x000000000324723e */ /* 0x000fe400000018ff */
[----:B------:R-:W-:Y:S02]  /*7020*/  LOP3.LUT R0, R42, 0xffff0000, RZ, 0xc0, !PT ;  /* 0xffff00002a007812 */ /* 0x000fe400078ec0ff */
[----:B------:R-:W-:Y:S02]  /*7030*/  SHF.L.U32 R3, R43, 0x10, RZ ;  /* 0x000000102b037819 */ /* 0x000fe400000006ff */
[----:B------:R-:W-:Y:S01]  /*7040*/  F2FP.RELU.BF16.F32.PACK_AB R37, R7, R6 ;  /* 0x000000060725723e */ /* 0x000fe200000018ff */
[----:B------:R-:W-:Y:S01]  /*7050*/  FFMA R5, R34, R0, R5 ;  /* 0x0000000022057223 */ /* 0x000fe20000000005 */
[----:B------:R-:W-:Y:S01]  /*7060*/  SHF.L.U32 R0, R44, 0x10, RZ ;  /* 0x000000102c007819 */ /* 0x000fe200000006ff */
[----:B------:R-:W-:Y:S01]  /*7070*/  FFMA R10, R34, R3, R10 ;  /* 0x00000003220a7223 */ /* 0x000fe2000000000a */
[----:B------:R-:W-:Y:S01]  /*7080*/  LOP3.LUT R3, R44, 0xffff0000, RZ, 0xc0, !PT ;  /* 0xffff00002c037812 */ /* 0x000fe200078ec0ff */
[C---:B------:R-:W-:Y:S01]  /*7090*/  FFMA R11, R34.reuse, R16, R11 ;  /* 0x00000010220b7223 */ /* 0x040fe2000000000b */
[----:B------:R-:W-:Y:S01]  /*70a0*/  F2FP.RELU.BF16.F32.PACK_AB R38, R5, R4 ;  /* 0x000000040526723e */ /* 0x000fe200000018ff */
[C---:B------:R-:W-:Y:S01]  /*70b0*/  FFMA R8, R34.reuse, R0, R8 ;  /* 0x0000000022087223 */ /* 0x040fe20000000008 */
[C---:B------:R-:W-:Y:S01]  /*70c0*/  SHF.L.U32 R4, R45.reuse, 0x10, RZ ;  /* 0x000000102d047819 */ /* 0x040fe200000006ff */
[----:B------:R-:W-:Y:S01]  /*70d0*/  FFMA R9, R34, R3, R9 ;  /* 0x0000000322097223 */ /* 0x000fe20000000009 */
[----:B------:R-:W-:Y:S02]  /*70e0*/  LOP3.LUT R0, R45, 0xffff0000, RZ, 0xc0, !PT ;  /* 0xffff00002d007812 */ /* 0x000fe400078ec0ff */
[----:B------:R-:W-:Y:S01]  /*70f0*/  SHF.L.U32 R3, R46, 0x10, RZ ;  /* 0x000000102e037819 */ /* 0x000fe200000006ff */
[----:B------:R-:W-:Y:S01]  /*7100*/  FFMA R14, R34, R4, R14 ;  /* 0x00000004220e7223 */ /* 0x000fe2000000000e */
[----:B------:R-:W-:Y:S01]  /*7110*/  LOP3.LUT R4, R46, 0xffff0000, RZ, 0xc0, !PT ;  /* 0xffff00002e047812 */ /* 0x000fe200078ec0ff */
[C---:B------:R-:W-:Y:S01]  /*7120*/  FFMA R15, R34.reuse, R0, R15 ;  /* 0x00000000220f7223 */ /* 0x040fe2000000000f */
[C---:B------:R-:W-:Y:S01]  /*7130*/  SHF.L.U32 R5, R47.reuse, 0x10, RZ ;  /* 0x000000102f057819 */ /* 0x040fe200000006ff */
[C---:B------:R-:W-:Y:S01]  /*7140*/  FFMA R12, R34.reuse, R3, R12 ;  /* 0x00000003220c7223 */ /* 0x040fe2000000000c */
[----:B------:R-:W-:Y:S01]  /*7150*/  LOP3.LUT R0, R47, 0xffff0000, RZ, 0xc0, !PT ;  /* 0xffff00002f007812 */ /* 0x000fe200078ec0ff */
[C---:B------:R-:W-:Y:S01]  /*7160*/  FFMA R13, R34.reuse, R4, R13 ;  /* 0x00000004220d7223 */ /* 0x040fe2000000000d */
[----:B------:R-:W-:Y:S01]  /*7170*/  F2FP.RELU.BF16.F32.PACK_AB R39, R11, R10 ;  /* 0x0000000a0b27723e */ /* 0x000fe200000018ff */
[C---:B------:R-:W-:Y:S01]  /*7180*/  FFMA R18, R34.reuse, R5, R18 ;  /* 0x0000000522127223 */ /* 0x040fe20000000012 */
[----:B------:R-:W-:Y:S01]  /*7190*/  F2FP.RELU.BF16.F32.PACK_AB R8, R9, R8 ;  /* 0x000000080908723e */ /* 0x000fe200000018ff */
[----:B------:R-:W-:Y:S01]  /*71a0*/  FFMA R19, R34, R0, R19 ;  /* 0x0000000022137223 */ /* 0x000fe20000000013 */
[----:B------:R-:W-:Y:S01]  /*71b0*/  F2FP.RELU.BF16.F32.PACK_AB R9, R15, R14 ;  /* 0x0000000e0f09723e */ /* 0x000fe200000018ff */
[----:B------:R1:W-:Y:S01]  /*71c0*/  STS.128 [R80+0x300], R36 ;  /* 0x0003002450007388 */ /* 0x0003e20000000c00 */
[----:B------:R-:W-:Y:S02]  /*71d0*/  F2FP.RELU.BF16.F32.PACK_AB R10, R13, R12 ;  /* 0x0000000c0d0a723e */ /* 0x000fe400000018ff */
[----:B------:R-:W-:Y:S02]  /*71e0*/  F2FP.RELU.BF16.F32.PACK_AB R11, R19, R18 ;  /* 0x00000012130b723e */ /* 0x000fe400000018ff */
[----:B------:R-:W-:Y:S05]  /*71f0*/  IADD3 R0, PT, PT, R80, R78, RZ ;  /* 0x0000004e50007210 */ /* 0x000fea0007ffe0ff */
[----:B------:R1:W-:Y:S01]  /*7200*/  STS.128 [R0+0x300], R8 ;  /* 0x0003000800007388 */ /* 0x0003e20000000c00 */
[----:B------:R-:W-:Y:S01]  /*7210*/  @!PT LDS RZ, [RZ] ;  /* 0x00000000fffff984 */ /* 0x000fe20000000800 */
[----:B------:R-:W-:Y:S01]  /*7220*/  @!PT LDS RZ, [RZ] ;  /* 0x00000000fffff984 */ /* 0x000fe20000000800 */
[----:B------:R-:W-:Y:S01]  /*7230*/  @!PT LDS RZ, [RZ] ;  /* 0x00000000fffff984 */ /* 0x000fe20000000800 */
[----:B------:R-:W-:Y:S01]  /*7240*/  @!PT LDS RZ, [RZ] ;  /* 0x00000000fffff984 */ /* 0x000fe20000000800 */
[----:B------:R2:W-:Y:S07]  /*7250*/  MEMBAR.ALL.CTA ;  /* 0x0000000000007992 */ /* 0x0005ee0000008000 */
[----:B--2---:R-:W2:Y:S02]  /*7260*/  FENCE.VIEW.ASYNC.S ;  /* 0x00000000000073c6 */ /* 0x004ea40000000000 */
[----:B--2---:R-:W-:Y:S06]  /*7270*/  BAR.SYNC.DEFER_BLOCKING 0x1, 0x80 ;  /* 0x0042000000007b1d */ /* 0x004fec0000010000 */
[----:B------:R-:W-:Y:S05]  /*7280*/  @P0 BRA `(.L_x_129) ;  /* 0x0000000000340947 */ /* 0x000fea0003800000 */
[----:B------:R-:W-:Y:S01]  /*7290*/  R2UR UR10, R81 ;  /* 0x00000000510a72ca */ /* 0x000fe200000e0000 */
[----:B------:R-:W-:Y:S01]  /*72a0*/  UIADD3 UR8, UP0, UPT, UR56, 0x680, URZ ;  /* 0x0000068038087890 */ /* 0x000fe2000ff1e0ff */
[----:B------:R-:W-:Y:S01]  /*72b0*/  UMOV UR43, UR36 ;  /* 0x00000024002b7c82 */ /* 0x000fe20008000000 */
[----:B------:R-:W-:Y:S02]  /*72c0*/  UIADD3 UR5, UPT, UPT, UR41, 0x20, URZ ;  /* 0x0000002029057890 */ /* 0x000fe4000fffe0ff */
[----:B------:R-:W-:Y:S01]  /*72d0*/  UIADD3.X UR9, UPT, UPT, URZ, UR57, URZ, UP0, !UPT ;  /* 0x00000039ff097290 */ /* 0x000fe200087fe4ff */
[----:B------:R-:W-:Y:S01]  /*72e0*/  UMOV UR6, UR42 ;  /* 0x0000002a00067c82 */ /* 0x000fe20008000000 */
[----:B------:R-:W-:Y:S06]  /*72f0*/  UMOV UR7, UR36 ;  /* 0x0000002400077c82 */ /* 0x000fec0008000000 */
[----:B------:R-:W-:Y:S04]  /*7300*/  UIADD3 UR10, UPT, UPT, UR50, UR10, URZ ;  /* 0x0000000a320a7290 */ /* 0x000fe8000fffe0ff */
[----:B------:R-:W-:Y:S02]  /*7310*/  UIADD3 UR40, UPT, UPT, UR10, 0x300, URZ ;  /* 0x000003000a287890 */ /* 0x000fe4000fffe0ff */
[----:B------:R-:W-:Y:S07]  /*7320*/  UIADD3 UR4, UPT, UPT, UR10, 0xb00, URZ ;  /* 0x00000b000a047890 */ /* 0x000fee000fffe0ff */
[----:B------:R2:W-:Y:S02]  /*7330*/  UTMASTG.3D [UR40], [UR8] ;  /* 0x00000028080073b5 */ /* 0x0005e40008010000 */
[----:B------:R2:W-:Y:S02]  /*7340*/  UTMASTG.3D [UR4], [UR8] ;  /* 0x00000004080073b5 */ /* 0x0005e40008010000 */
[----:B--2---:R0:W-:Y:S02]  /*7350*/  UTMACMDFLUSH ;  /* 0x00000000000079b7 */ /* 0x0041e40000000000 */
.L_x_129:
[----:B------:R-:W-:Y:S05]  /*7360*/  BSYNC.RECONVERGENT B0 ;  /* 0x0000000000007941 */ /* 0x000fea0003800200 */
.L_x_128:
[----:B------:R-:W-:Y:S01]  /*7370*/  UIADD3 UR43, UPT, UPT, UR58, 0x1, URZ ;  /* 0x000000013a2b7890 */ /* 0x000fe2000fffe0ff */
[----:B------:R-:W-:Y:S03]  /*7380*/  BSSY.RECONVERGENT B0, `(.L_x_130) ;  /* 0x0000005000007945 */ /* 0x000fe60003800200 */
[----:B------:R-:W-:Y:S04]  /*7390*/  UISETP.NE.AND UP0, UPT, UR43, 0x3, UPT ;  /* 0x000000032b00788c */ /* 0x000fe8000bf05270 */
[----:B------:R-:W-:Y:S01]  /*73a0*/  USEL UR55, UR43, URZ, UP0 ;  /* 0x000000ff2b377287 */ /* 0x000fe20008000000 */
[----:B------:R-:W-:Y:S11]  /*73b0*/  @P0 BRA `(.L_x_131) ;  /* 0x0000000000040947 */ /* 0x000ff60003800000 */
[----:B------:R-:W-:Y:S04]  /*73c0*/  DEPBAR.LE SB0, 0x1 ;  /* 0x000080400000791a */ /* 0x000fe80000000000 */
.L_x_131:
[----:B------:R-:W-:Y:S05]  /*73d0*/  BSYNC.RECONVERGENT B0 ;  /* 0x0000000000007941 */ /* 0x000fea0003800200 */
.L_x_130:
[----:B------:R-:W-:Y:S01]  /*73e0*/  BAR.SYNC.DEFER_BLOCKING 0x1, 0x80 ;  /* 0x0042000000007b1d */ /* 0x000fe20000010000 */
[----:B------:R-:W-:Y:S01]  /*73f0*/  ISETP.NE.AND P1, PT, R76, RZ, PT ;  /* 0x000000ff4c00720c */ /* 0x000fe20003f25270 */
[----:B------:R-:W-:Y:S01]  /*7400*/  UISETP.NE.AND UP0, UPT, UR52, URZ, UPT ;  /* 0x000000ff3400728c */ /* 0x000fe2000bf05270 */
[----:B------:R-:W-:Y:S11]  /*7410*/  LEA R3, R82, UR50, 0x3 ;  /* 0x0000003252037c11 */ /* 0x000ff6000f8e18ff */
[----:B------:R-:W-:Y:S01]  /*7420*/  @!P1 SHF.L.U32 R4, R79, 0x1f, RZ ;  /* 0x0000001f4f049819 */ /* 0x000fe200000006ff */
[----:B------:R-:W-:Y:S06]  /*7430*/  BRA.U !UP0, `(.L_x_132) ;  /* 0x0000000108247547 */ /* 0x000fec000b800000 */
[----:B------:R-:W-:Y:S01]  /*7440*/  IMAD.U32 R5, RZ, RZ, UR51 ;  /* 0x00000033ff057e24 */ /* 0x000fe2000f8e00ff */
[----:B-1----:R-:W-:Y:S01]  /*7450*/  MOV R0, UR39 ;  /* 0x0000002700007c02 */ /* 0x002fe20008000f00 */
[----:B------:R-:W-:Y:S03]  /*7460*/  UIADD3 UR51, UPT, UPT, UR51, 0x1, URZ ;  /* 0x0000000133337890 */ /* 0x000fe6000fffe0ff */
[----:B------:R-:W-:Y:S01]  /*7470*/  @!P1 LEA R5, R5, UR50, 0x3 ;  /* 0x0000003205059c11 */ /* 0x000fe2000f8e18ff */
[----:B------:R-:W-:Y:S04]  /*7480*/  UISETP.NE.AND UP0, UPT, UR51, 0x3, UPT ;  /* 0x000000033300788c */ /* 0x000fe8000bf05270 */
[----:B------:R-:W-:Y:S01]  /*7490*/  @!P1 VIADD R5, R5, 0x128 ;  /* 0x0000012805059836 */ /* 0x000fe20000000000 */
[----:B------:R-:W-:Y:S04]  /*74a0*/  USEL UR51, UR51, URZ, UP0 ;  /* 0x000000ff33337287 */ /* 0x000fe80008000000 */
[----:B------:R-:W-:Y:S04]  /*74b0*/  @!P1 PRMT R0, R0, 0x654, R5 ;  /* 0x0000065400009816 */ /* 0x000fe80000000005 */
[----:B------:R2:W-:Y:S04]  /*74c0*/  @!P1 SYNCS.ARRIVE.TRANS64.RED.A1T0 RZ, [R0+URZ], RZ ;  /* 0x000000ff00ff99a7 */ /* 0x0005e800081004ff */
.L_x_132:
[----:B------:R-:W3:Y:S01]  /*74d0*/  @!P1 SYNCS.PHASECHK.TRANS64.TRYWAIT P0, [R3+URZ+0x110], R4 ;  /* 0x00011004030095a7 */ /* 0x000ee200080011ff */
[----:B------:R-:W-:Y:S01]  /*74e0*/  BSSY B1, `(.L_x_133) ;  /* 0x0000012000017945 */ /* 0x000fe20003800000 */
[----:B---3--:R-:W-:Y:S03]  /*74f0*/  @!P1 SEL R84, RZ, 0x1, !P0 ;  /* 0x00000001ff549807 */ /* 0x008fe60004000000 */
[----:B------:R-:W-:Y:S05]  /*7500*/  @P1 BRA `(.L_x_134) ;  /* 0x00000000003c1947 */ /* 0x000fea0003800000 */
[----:B------:R-:W-:Y:S01]  /*7510*/  ISETP.NE.AND P1, PT, R85, RZ, PT ;  /* 0x000000ff5500720c */ /* 0x000fe20003f25270 */
[----:B------:R-:W-:Y:S01]  /*7520*/  BSSY B0, `(.L_x_135) ;  /* 0x0000009000007945 */ /* 0x000fe20003800000 */
[----:B------:R-:W-:Y:S11]  /*7530*/  ISETP.NE.AND P0, PT, R84, RZ, PT ;  /* 0x000000ff5400720c */ /* 0x000ff60003f05270 */
[----:B------:R-:W-:Y:S05]  /*7540*/  @P1 IMAD R82, R82, 0x1000, R83 ;  /* 0x0000100052521824 */ /* 0x000fea00078e0253 */
[----:B-12---:R-:W-:Y:S05]  /*7550*/  @P1 IADD3 R0, PT, PT, R82, UR50, RZ ;  /* 0x0000003252001c10 */ /* 0x006fea000fffe0ff */
[----:B------:R-:W-:Y:S01]  /*7560*/  @P1 IMAD.IADD R0, R78, 0x1, R0 ;  /* 0x000000014e001824 */ /* 0x000fe200078e0200 */
[----:B------:R-:W-:Y:S06]  /*7570*/  @P0 BRA `(.L_x_136) ;  /* 0x00000000000c0947 */ /* 0x000fec0003800000 */
[----:B------:R-:W-:Y:S04]  /*7580*/  SHF.L.U32 R79, R79, 0x1f, RZ ;  /* 0x0000001f4f4f7819 */ /* 0x000fe800000006ff */
[----:B------:R-:W1:Y:S02]  /*7590*/  SYNCS.PHASECHK.TRANS64.TRYWAIT P0, [R3+URZ+0x110], R79 ;  /* 0x0001104f030075a7 */ /* 0x000e6400080011ff */
[----:B-1----:R-:W-:Y:S05]  /*75a0*/  @!P0 BRA `(.L_x_137) ;  /* 0x0000001800d88947 */ /* 0x002fea0003800000 */
.L_x_136:
[----:B------:R-:W-:Y:S05]  /*75b0*/  BSYNC B0 ;  /* 0x0000000000007941 */ /* 0x000fea0003800000 */
.L_x_135:
[----:B------:R-:W-:Y:S11]  /*75c0*/  ISETP.NE.AND P0, PT, R85, RZ, PT ;  /* 0x000000ff5500720c */ /* 0x000ff60003f05270 */
[----:B------:R-:W-:Y:S02]  /*75d0*/  @!UPT UIADD3 URZ, UPT, UPT, URZ, URZ, URZ ;  /* 0x000000fffffff290 */ /* 0x000fe4000fffe0ff */
[----:B------:R3:W4:Y:S04]  /*75e0*/  @P0 LDS.128 R40, [R82+UR50+0x300] ;  /* 0x0003003252280984 */ /* 0x0007280008000c00 */
[----:B------:R3:W2:Y:S02]  /*75f0*/  @P0 LDS.128 R44, [R0+0x300] ;  /* 0x00030000002c0984 */ /* 0x0006a40000000c00 */
.L_x_134:
[----:B------:R-:W-:Y:S05]  /*7600*/  BSYNC B1 ;  /* 0x0000000000017941 */ /* 0x000fea0003800000 */
.L_x_133:
[----:B-123--:R-:W-:Y:S05]  /*7610*/  VIADD R0, R35, 0x10 ;  /* 0x0000001023007836 */ /* 0x00efea0000000000 */
[----:B------:R-:W-:Y:S04]  /*7620*/  SHF.R.U32.HI R0, RZ, 0x15, R0 ;  /* 0x00000015ff007819 */ /* 0x000fe80000011600 */
[----:B------:R-:W-:Y:S11]  /*7630*/  LOP3.LUT P0, RZ, R0, 0x3, R68, 0x48, !PT ;  /* 0x0000000300ff7812 */ /* 0x000ff60007804844 */
[----:B------:R-:W-:Y:S02]  /*7640*/  @!UPT UIADD3 URZ, UPT, UPT, URZ, URZ, URZ ;  /* 0x000000fffffff290 */ /* 0x000fe4000fffe0ff */
[----:B------:R-:W-:Y:S05]  /*7650*/  @!P0 BRA `(.L_x_138) ;  /* 0x0000000000408947 */ /* 0x000fea0003800000 */
[----:B------:R-:W1:Y:S01]  /*7660*/  LDCU.64 UR8, c[0x4][0x70] ;  /* 0x01000e00ff0877ac */ /* 0x000e620008000a00 */
[----:B------:R-:W-:Y:S01]  /*7670*/  MOV R15, 0x0 ;  /* 0x00000000000f7802 */ /* 0x000fe20000000f00 */
[----:B------:R-:W-:Y:S02]  /*7680*/  HFMA2 R12, -RZ, RZ, 0, 5.9604644775390625e-08 ;  /* 0x00000001ff0c7431 */ /* 0x000fe400000001ff */
[----:B------:R-:W-:Y:S02]  /*7690*/  IMAD.MOV.U32 R8, RZ, RZ, 0x192 ;  /* 0x00000192ff087424 */ /* 0x000fe400078e00ff */
[----:B------:R-:W-:Y:S01]  /*76a0*/  IMAD.MOV.U32 R13, RZ, RZ, RZ ;  /* 0x000000ffff0d7224 */ /* 0x000fe200078e00ff */
[----:B------:R-:W2:Y:S01]  /*76b0*/  LDCU.64 UR6, c[0x4][0x78] ;  /* 0x01000f00ff0677ac */ /* 0x000ea20008000a00 */
[----:B------:R-:W3:Y:S01]  /*76c0*/  LDC.64 R14, c[0x4][R15] ;  /* 0x010000000f0e7b82 */ /* 0x000ee20000000a00 */
[----:B------:R-:W5:Y:S01]  /*76d0*/  LDCU.64 UR4, c[0x4][0x10] ;  /* 0x01000200ff0477ac */ /* 0x000f620008000a00 */
[----:B-1----:R-:W-:Y:S01]  /*76e0*/  MOV R5, UR9 ;  /* 0x0000000900057c02 */ /* 0x002fe20008000f00 */
[----:B------:R-:W-:Y:S01]  /*76f0*/  IMAD.U32 R4, RZ, RZ, UR8 ;  /* 0x00000008ff047e24 */ /* 0x000fe2000f8e00ff */
[----:B--2---:R-:W-:Y:S01]  /*7700*/  MOV R7, UR7 ;  /* 0x0000000700077c02 */ /* 0x004fe20008000f00 */
[----:B------:R-:W-:Y:S01]  /*7710*/  IMAD.U32 R6, RZ, RZ, UR6 ;  /* 0x00000006ff067e24 */ /* 0x000fe2000f8e00ff */
[----:B-----5:R-:W-:Y:S01]  /*7720*/  MOV R11, UR5 ;  /* 0x00000005000b7c02 */ /* 0x020fe20008000f00 */
[----:B------:R-:W-:Y:S02]  /*7730*/  IMAD.U32 R10, RZ, RZ, UR4 ;  /* 0x00000004ff0a7e24 */ /* 0x000fe4000f8e00ff */
[----:B------:R-:W-:Y:S07]  /*7740*/  LEPC R20, `(.L_x_138) ;  /* 0x000000001014794e */ /* 0x000fee0000000000 */
[----:B---34-:R-:W-:Y:S05]  /*7750*/  CALL.ABS.NOINC R14 ;  /* 0x000000000e007343 */ /* 0x018fea0003c00000 */
.L_x_138:
[----:B------:R-:W-:Y:S01]  /*7760*/  ISETP.NE.AND P0, PT, R71, RZ, PT ;  /* 0x000000ff4700720c */ /* 0x000fe20003f05270 */
[----:B------:R-:W-:Y:S05]  /*7770*/  WARPSYNC.ALL ;  /* 0x0000000000007948 */ /* 0x000fea0003800000 */
[----:B------:R-:W-:Y:S01]  /*7780*/  R2UR UR4, R35 ;  /* 0x00000000230472ca */ /* 0x000fe200000e0000 */
[----:B------:R-:W-:Y:S01]  /*7790*/  BSSY.RECONVERGENT B0, `(.L_x_139) ;  /* 0x000005a000007945 */ /* 0x000fe20003800200 */
[C---:B----4-:R-:W-:Y:S02]  /*77a0*/  SHF.L.U32 R20, R40.reuse, 0x10, RZ ;  /* 0x0000001028147819 */ /* 0x050fe400000006ff */
[----:B------:R-:W-:Y:S02]  /*77b0*/  LOP3.LUT R21, R40, 0xffff0000, RZ, 0xc0, !PT ;  /* 0xffff000028157812 */ /* 0x000fe400078ec0ff */
[C---:B------:R-:W-:Y:S02]  /*77c0*/  SHF.L.U32 R35, R41.reuse, 0x10, RZ ;  /* 0x0000001029237819 */ /* 0x040fe400000006ff */
[----:B------:R-:W-:Y:S02]  /*77d0*/  LOP3.LUT R36, R41, 0xffff0000, RZ, 0xc0, !PT ;  /* 0xffff000029247812 */ /* 0x000fe400078ec0ff */
[C---:B------:R-:W-:Y:S02]  /*77e0*/  SHF.L.U32 R37, R42.reuse, 0x10, RZ ;  /* 0x000000102a257819 */ /* 0x040fe400000006ff */
[----:B------:R-:W-:Y:S01]  /*77f0*/  LOP3.LUT R38, R42, 0xffff0000, RZ, 0xc0, !PT ;  /* 0xffff00002a267812 */ /* 0x000fe200078ec0ff */
[----:B------:R-:W1:Y:S01]  /*7800*/  LDTM.x16 R4, tmem[UR4+0x10] ;  /* 0x00001004000479ee */ /* 0x000e620008240000 */
[C---:B------:R-:W-:Y:S01]  /*7810*/  SHF.L.U32 R39, R43.reuse, 0x10, RZ ;  /* 0x000000102b277819 */ /* 0x040fe200000006ff */
[----:B------:R-:W-:Y:S01]  /*7820*/  NOP ;  /* 0x0000000000007918 */ /* 0x000fe20000000000 */
[----:B------:R-:W-:Y:S02]  /*7830*/  LOP3.LUT R40, R43, 0xffff0000, RZ, 0xc0, !PT ;  /* 0xffff00002b287812 */ /* 0x000fe400078ec0ff */
[----:B------:R-:W-:Y:S02]  /*7840*/  LOP3.LUT R41, R46, 0xffff0000, RZ, 0xc0, !PT ;  /* 0xffff00002e297812 */ /* 0x000fe400078ec0ff */
[----:B------:R-:W-:Y:S02]  /*7850*/  SHF.L.U32 R42, R47, 0x10, RZ ;  /* 0x000000102f2a7819 */ /* 0x000fe400000006ff */
[----:B------:R-:W-:Y:S02]  /*7860*/  IADD3 R77, PT, PT, R77, 0x190, RZ ;  /* 0x000001904d4d7810 */ /* 0x000fe40007ffe0ff */
[----:B------:R-:W-:Y:S02]  /*7870*/  LOP3.LUT R43, R47, 0xffff0000, RZ, 0xc0, !PT ;  /* 0xffff00002f2b7812 */ /* 0x000fe400078ec0ff */
[----:B------:R-:W-:Y:S04]  /*7880*/  LOP3.LUT R77, R77, 0xfefffff8, RZ, 0xc0, !PT ;  /* 0xfefffff84d4d7812 */ /* 0x000fe800078ec0ff */
[----:B-1----:R1:W-:Y:S01]  /*7890*/  SYNCS.ARRIVE.TRANS64.RED.A1T0 RZ, [R77+URZ], RZ ;  /* 0x000000ff4dff79a7 */ /* 0x0023e200081004ff */
        /* <DEDUP_REMOVED lines=13> */
[C---:B------:R-:W-:Y:S01]  /*7970*/  SHF.L.U32 R16, R44.reuse, 0x10, RZ ;  /* 0x000000102c107819 */ /* 0x040fe200000006ff */
[C-C-:B------:R-:W-:Y:S01]  /*7980*/  FFMA R13, R33.reuse, R17, R2.reuse ;  /* 0x00000011210d7223 */ /* 0x140fe20000000002 */
[----:B------:R-:W-:Y:S01]  /*7990*/  LOP3.LUT R17, R44, 0xffff0000, RZ, 0xc0, !PT ;  /* 0xffff00002c117812 */ /* 0x000fe200078ec0ff */
[C-C-:B------:R-:W-:Y:S01]  /*79a0*/  FFMA R18, R33.reuse, R18, R2.reuse ;  /* 0x0000001221127223 */ /* 0x140fe20000000002 */
[----:B------:R-:W-:Y:S01]  /*79b0*/  FFMA R2, R33, R19, R2 ;  /* 0x0000001321027223 */ /* 0x000fe20000000002 */
[----:B------:R-:W-:Y:S01]  /*79c0*/  SHF.L.U32 R19, R45, 0x10, RZ ;  /* 0x000000102d137819 */ /* 0x000fe200000006ff */
[C---:B------:R-:W-:Y:S01]  /*79d0*/  FFMA R0, R34.reuse, R20, R0 ;  /* 0x0000001422007223 */ /* 0x040fe20000000000 */
[C---:B------:R-:W-:Y:S01]  /*79e0*/  FFMA R3, R34.reuse, R21, R3 ;  /* 0x0000001522037223 */ /* 0x040fe20000000003 */
[C---:B------:R-:W-:Y:S01]  /*79f0*/  FFMA R6, R34.reuse, R35, R6 ;  /* 0x0000002322067223 */ /* 0x040fe20000000006 */
[C---:B------:R-:W-:Y:S01]  /*7a00*/  FFMA R7, R34.reuse, R36, R7 ;  /* 0x0000002422077223 */ /* 0x040fe20000000007 */
[C---:B------:R-:W-:Y:S01]  /*7a10*/  FFMA R4, R34.reuse, R37, R4 ;  /* 0x0000002522047223 */ /* 0x040fe20000000004 */
[C---:B------:R-:W-:Y:S01]  /*7a20*/  FFMA R5, R34.reuse, R38, R5 ;  /* 0x0000002622057223 */ /* 0x040fe20000000005 */
[----:B------:R-:W-:Y:S01]  /*7a30*/  F2FP.RELU.BF16.F32.PACK_AB R44, R3, R0 ;  /* 0x00000000032c723e */ /* 0x000fe200000018ff */
[C---:B------:R-:W-:Y:S01]  /*7a40*/  FFMA R10, R34.reuse, R39, R10 ;  /* 0x00000027220a7223 */ /* 0x040fe2000000000a */
[----:B------:R-:W-:Y:S01]  /*7a50*/  MOV R0, UR55 ;  /* 0x0000003700007c02 */ /* 0x000fe20008000f00 */
[C---:B------:R-:W-:Y:S01]  /*7a60*/  FFMA R11, R34.reuse, R40, R11 ;  /* 0x00000028220b7223 */ /* 0x040fe2000000000b */
[----:B------:R-:W-:Y:S01]  /*7a70*/  LOP3.LUT R20, R45, 0xffff0000, RZ, 0xc0, !PT ;  /* 0xffff00002d147812 */ /* 0x000fe200078ec0ff */
[----:B------:R-:W-:Y:S01]  /*7a80*/  FFMA R8, R34, R16, R8 ;  /* 0x0000001022087223 */ /* 0x000fe20000000008 */
[----:B------:R-:W-:Y:S01]  /*7a90*/  SHF.L.U32 R21, R46, 0x10, RZ ;  /* 0x000000102e157819 */ /* 0x000fe200000006ff */
[----:B------:R-:W-:Y:S01]  /*7aa0*/  FFMA R9, R34, R17, R9 ;  /* 0x0000001122097223 */ /* 0x000fe20000000009 */
[----:B------:R-:W-:Y:S01]  /*7ab0*/  LEA R0, R0, R66, 0xb ;  /* 0x0000004200007211 */ /* 0x000fe200078e58ff */
[C---:B------:R-:W-:Y:S01]  /*7ac0*/  FFMA R14, R34.reuse, R19, R14 ;  /* 0x00000013220e7223 */ /* 0x040fe2000000000e */
[C---:B------:R-:W-:Y:S01]  /*7ad0*/  FFMA R15, R34.reuse, R20, R15 ;  /* 0x00000014220f7223 */ /* 0x040fe2000000000f */
[----:B------:R-:W-:Y:S01]  /*7ae0*/  F2FP.RELU.BF16.F32.PACK_AB R45, R7, R6 ;  /* 0x00000006072d723e */ /* 0x000fe200000018ff */
[C---:B------:R-:W-:Y:S01]  /*7af0*/  FFMA R12, R34.reuse, R21, R12 ;  /* 0x00000015220c7223 */ /* 0x040fe2000000000c */
[----:B------:R-:W-:Y:S01]  /*7b00*/  F2FP.RELU.BF16.F32.PACK_AB R46, R5, R4 ;  /* 0x00000004052e723e */ /* 0x000fe200000018ff */
[C---:B------:R-:W-:Y:S01]  /*7b10*/  FFMA R13, R34.reuse, R41, R13 ;  /* 0x00000029220d7223 */ /* 0x040fe2000000000d */
[----:B------:R-:W-:Y:S01]  /*7b20*/  F2FP.RELU.BF16.F32.PACK_AB R47, R11, R10 ;  /* 0x0000000a0b2f723e */ /* 0x000fe200000018ff */
[----:B------:R-:W-:Y:S01]  /*7b30*/  FFMA R18, R34, R42, R18 ;  /* 0x0000002a22127223 */ /* 0x000fe20000000012 */
[----:B------:R-:W-:Y:S01]  /*7b40*/  LEA R0, R0, UR50, 0x1 ;  /* 0x0000003200007c11 */ /* 0x000fe2000f8e08ff */
[----:B------:R-:W-:Y:S01]  /*7b50*/  FFMA R2, R34, R43, R2 ;  /* 0x0000002b22027223 */ /* 0x000fe20000000002 */
[----:B------:R-:W-:Y:S02]  /*7b60*/  F2FP.RELU.BF16.F32.PACK_AB R8, R9, R8 ;  /* 0x000000080908723e */ /* 0x000fe400000018ff */
        /* <DEDUP_REMOVED lines=14> */
[----:B------:R-:W-:Y:S02]  /*7c50*/  UIADD3 UR12, UP0, UPT, UR56, 0x680, URZ ;  /* 0x00000680380c7890 */ /* 0x000fe4000ff1e0ff */
[----:B------:R-:W-:Y:S02]  /*7c60*/  ULEA UR4, UR55, UR50, 0xc ;  /* 0x0000003237047291 */ /* 0x000fe4000f8e60ff */
[----:B------:R-:W-:Y:S02]  /*7c70*/  UIADD3 UR9, UPT, UPT, UR41, 0x10, URZ ;  /* 0x0000001029097890 */ /* 0x000fe4000fffe0ff */
[----:B------:R-:W-:Y:S02]  /*7c80*/  UIADD3 UR8, UPT, UPT, UR4, 0x300, URZ ;  /* 0x0000030004087890 */ /* 0x000fe4000fffe0ff */
[----:B------:R-:W-:Y:S01]  /*7c90*/  UIADD3.X UR13, UPT, UPT, URZ, UR57, URZ, UP0, !UPT ;  /* 0x00000039ff0d7290 */ /* 0x000fe200087fe4ff */
[----:B------:R-:W-:Y:S01]  /*7ca0*/  UMOV UR10, UR42 ;  /* 0x0000002a000a7c82 */ /* 0x000fe20008000000 */
[----:B------:R-:W-:Y:S01]  /*7cb0*/  UMOV UR11, UR36 ;  /* 0x00000024000b7c82 */ /* 0x000fe20008000000 */
[----:B------:R-:W-:Y:S02]  /*7cc0*/  UIADD3 UR5, UPT, UPT, UR41, 0x30, URZ ;  /* 0x0000003029057890 */ /* 0x000fe4000fffe0ff */
[----:B------:R-:W-:Y:S01]  /*7cd0*/  UIADD3 UR4, UPT, UPT, UR4, 0xb00, URZ ;  /* 0x00000b0004047890 */ /* 0x000fe2000fffe0ff */
[----:B------:R-:W-:Y:S03]  /*7ce0*/  UMOV UR6, UR42 ;  /* 0x0000002a00067c82 */ /* 0x000fe60008000000 */
[----:B------:R2:W-:Y:S01]  /*7cf0*/  UTMASTG.3D [UR8], [UR12] ;  /* 0x000000080c0073b5 */ /* 0x0005e20008010000 */
[----:B------:R-:W-:Y:S04]  /*7d00*/  UMOV UR7, UR36 ;  /* 0x0000002400077c82 */ /* 0x000fe80008000000 */
[----:B------:R2:W-:Y:S02]  /*7d10*/  UTMASTG.3D [UR4], [UR12] ;  /* 0x000000040c0073b5 */ /* 0x0005e40008010000 */
[----:B--2---:R0:W-:Y:S02]  /*7d20*/  UTMACMDFLUSH ;  /* 0x00000000000079b7 */ /* 0x0041e40000000000 */
.L_x_140:
[----:B------:R-:W-:Y:S05]  /*7d30*/  BSYNC.RECONVERGENT B0 ;  /* 0x0000000000007941 */ /* 0x000fea0003800200 */
.L_x_139:
[----:B------:R-:W-:Y:S01]  /*7d40*/  UIADD3 UR55, UPT, UPT, UR55, 0x1, URZ ;  /* 0x0000000137377890 */ /* 0x000fe2000fffe0ff */
[----:B------:R-:W-:Y:S03]  /*7d50*/  BSSY.RECONVERGENT B0, `(.L_x_141) ;  /* 0x0000008000007945 */ /* 0x000fe60003800200 */
[----:B------:R-:W-:Y:S04]  /*7d60*/  UISETP.NE.AND UP0, UPT, UR55, 0x3, UPT ;  /* 0x000000033700788c */ /* 0x000fe8000bf05270 */
[----:B------:R-:W-:Y:S02]  /*7d70*/  UISETP.EQ.XOR UP1, UPT, UR43, 0x3, !UP0 ;  /* 0x000000032b00788c */ /* 0x000fe4000c722a70 */
[----:B------:R-:W-:Y:S02]  /*7d80*/  USEL UR58, UR55, URZ, UP0 ;  /* 0x000000ff373a7287 */ /* 0x000fe40008000000 */
[----:B------:R-:W-:Y:S04]  /*7d90*/  USEL UR4, URZ, 0x1, !UP1 ;  /* 0x00000001ff047887 */ /* 0x000fe8000c800000 */
[----:B------:R-:W-:Y:S01]  /*7da0*/  ULOP3.LUT UR53, UR53, UR4, URZ, 0x3c, !UPT ;  /* 0x0000000435357292 */ /* 0x000fe2000f8e3cff */
[----:B------:R-:W-:Y:S11]  /*7db0*/  @P0 BRA `(.L_x_142) ;  /* 0x0000000000040947 */ /* 0x000ff60003800000 */
[----:B------:R-:W-:Y:S04]  /*7dc0*/  DEPBAR.LE SB0, 0x1 ;  /* 0x000080400000791a */ /* 0x000fe80000000000 */
.L_x_142:
[----:B------:R-:W-:Y:S05]  /*7dd0*/  BSYNC.RECONVERGENT B0 ;  /* 0x0000000000007941 */ /* 0x000fea0003800200 */
.L_x_141:
[----:B------:R-:W-:Y:S01]  /*7de0*/  BAR.SYNC.DEFER_BLOCKING 0x1, 0x80 ;  /* 0x0042000000007b1d */ /* 0x000fe20000010000 */
[----:B------:R-:W-:Y:S01]  /*7df0*/  UISETP.NE.AND UP0, UPT, UR52, -0x2, UPT ;  /* 0xfffffffe3400788c */ /* 0x000fe2000bf05270 */
[----:B------:R-:W-:Y:S08]  /*7e00*/  IADD3 R49, PT, PT, R49, 0x1, RZ ;  /* 0x0000000131317810 */ /* 0x000ff00007ffe0ff */
[----:B------:R-:W-:Y:S05]  /*7e10*/  BRA.U !UP0, `(.L_x_143) ;  /* 0x0000000108287547 */ /* 0x000fea000b800000 */
[----:B------:R-:W-:Y:S01]  /*7e20*/  ISETP.NE.AND P0, PT, R76, RZ, PT ;  /* 0x000000ff4c00720c */ /* 0x000fe20003f05270 */
[----:B------:R-:W-:Y:S01]  /*7e30*/  IMAD.U32 R2, RZ, RZ, UR51 ;  /* 0x00000033ff027e24 */ /* 0x000fe2000f8e00ff */
[----:B------:R-:W-:Y:S01]  /*7e40*/  UIADD3 UR51, UPT, UPT, UR51, 0x1, URZ ;  /* 0x0000000133337890 */ /* 0x000fe2000fffe0ff */
[----:B-1----:R-:W-:Y:S03]  /*7e50*/  IMAD.U32 R0, RZ, RZ, UR39 ;  /* 0x00000027ff007e24 */ /* 0x002fe6000f8e00ff */
[----:B------:R-:W-:Y:S04]  /*7e60*/  UISETP.NE.AND UP0, UPT, UR51, 0x3, UPT ;  /* 0x000000033300788c */ /* 0x000fe8000bf05270 */
[----:B------:R-:W-:Y:S03]  /*7e70*/  USEL UR51, UR51, URZ, UP0 ;  /* 0x000000ff33337287 */ /* 0x000fe60008000000 */
[----:B------:R-:W-:Y:S05]  /*7e80*/  @!P0 LEA R2, R2, UR50, 0x3 ;  /* 0x0000003202028c11 */ /* 0x000fea000f8e18ff */
[----:B------:R-:W-:Y:S05]  /*7e90*/  @!P0 VIADD R2, R2, 0x128 ;  /* 0x0000012802028836 */ /* 0x000fea0000000000 */
[----:B------:R-:W-:Y:S04]  /*7ea0*/  @!P0 PRMT R0, R0, 0x654, R2 ;  /* 0x0000065400008816 */ /* 0x000fe80000000002 */
[----:B------:R2:W-:Y:S03]  /*7eb0*/  @!P0 SYNCS.ARRIVE.TRANS64.RED.A1T0 RZ, [R0+URZ], RZ ;  /* 0x000000ff00ff89a7 */ /* 0x0005e600081004ff */
.L_x_143:
[----:B------:R-:W-:Y:S01]  /*7ec0*/  ISETP.NE.AND P2, PT, R73, RZ, PT ;  /* 0x000000ff4900720c */ /* 0x000fe20003f45270 */
[----:B------:R-:W-:Y:S01]  /*7ed0*/  UIADD3 UR52, UPT, UPT, UR52, 0x2, URZ ;  /* 0x0000000234347890 */ /* 0x000fe2000fffe0ff */
[----:B------:R-:W-:Y:S01]  /*7ee0*/  ISETP.NE.AND P0, PT, R75, 0x2, PT ;  /* 0x000000024b00780c */ /* 0x000fe20003f05270 */
[----:B------:R-:W-:Y:S01]  /*7ef0*/  IMAD.IADD R4, R29, 0x1, R60 ;  /* 0x000000011d047824 */ /* 0x000fe200078e023c */
[----:B------:R-:W-:Y:S01]  /*7f00*/  ISETP.NE.AND P1, PT, R49, 0x4, PT ;  /* 0x000000043100780c */ /* 0x000fe20003f25270 */
[----:B------:R-:W-:Y:S01]  /*7f10*/  IMAD.IADD R3, R30, 0x1, R61 ;  /* 0x000000011e037824 */ /* 0x000fe200078e023d */
[----:B------:R-:W-:Y:S02]  /*7f20*/  SEL R2, RZ, 0x1, P0 ;  /* 0x00000001ff027807 */ /* 0x000fe40000000000 */
[----:B-12---:R-:W-:Y:S02]  /*7f30*/  SEL R0, RZ, 0x1, P1 ;  /* 0x00000001ff007807 */ /* 0x006fe40000800000 */
[----:B------:R-:W-:Y:S02]  /*7f40*/  LOP3.LUT R69, R69, R2, RZ, 0x3c, !PT ;  /* 0x0000000245457212 */ /* 0x000fe400078e3cff */
[----:B------:R-:W-:Y:S02]  /*7f50*/  LOP3.LUT R70, R70, R0, RZ, 0x3c, !PT ;  /* 0x0000000046467212 */ /* 0x000fe400078e3cff */
[----:B------:R-:W-:Y:S02]  /*7f60*/  @P2 R2UR UR36, R72 ;  /* 0x00000000482422ca */ /* 0x000fe400000e0000 */
[----:B------:R-:W-:Y:S02]  /*7f70*/  SEL R75, R75, RZ, P0 ;  /* 0x000000ff4b4b7207 */ /* 0x000fe40000000000 */
[----:B------:R-:W-:Y:S01]  /*7f80*/  SEL R49, R49, RZ, P1 ;  /* 0x000000ff31317207 */ /* 0x000fe20000800000 */
[----:B------:R-:W-:Y:S10]  /*7f90*/  @P2 BRA `(.L_x_144) ;  /* 0xffffffdc004c2947 */ /* 0x000ff4000383ffff */
[----:B------:R-:W1:Y:S01]  /*7fa0*/  LDCU.64 UR6, c[0x0][0x888] ;  /* 0x00011100ff0677ac */ /* 0x000e620008000a00 */
[----:B------:R-:W2:Y:S01]  /*7fb0*/  LDCU.64 UR4, c[0x0][0x890] ;  /* 0x00011200ff0477ac */ /* 0x000ea20008000a00 */
[----:B-1----:R-:W-:Y:S02]  /*7fc0*/  ISETP.NE.U32.AND P2, PT, RZ, UR6, PT ;  /* 0x00000006ff007c0c */ /* 0x002fe4000bf45070 */
[----:B--2---:R-:W-:Y:S02]  /*7fd0*/  ISETP.NE.U32.AND P1, PT, RZ, UR4, PT ;  /* 0x00000004ff007c0c */ /* 0x004fe4000bf25070 */
[----:B------:R-:W-:Y:S02]  /*7fe0*/  ISETP.NE.AND.EX P2, PT, RZ, UR7, PT, P2 ;  /* 0x00000007ff007c0c */ /* 0x000fe4000bf45320 */
[----:B------:R-:W-:-:S13]  /*7ff0*/  ISETP.NE.AND.EX P0, PT, RZ, UR5, PT, P1 ;  /* 0x00000005ff007c0c */ /* 0x000fda000bf05310 */
[----:B------:R-:W-:Y:S05]  /*8000*/  @P2 BRA P0, `(.L_x_145) ;  /* 0x00000000003c2947 */ /* 0x000fea0000000000 */
[----:B------:R-:W-:-:S13]  /*8010*/  ISETP.NE.AND.EX P1, PT, RZ, UR5, PT, P1 ;  /* 0x00000005ff007c0c */ /* 0x000fda000bf25310 */
[----:B------:R-:W-:Y:S05]  /*8020*/  @P1 BRA `(.L_x_146) ;  /* 0x00000000000c1947 */ /* 0x000fea0003800000 */
[----:B------:R-:W-:-:S13]  /*8030*/  FSETP.NEU.AND P0, PT, R34, RZ, PT ;  /* 0x000000ff2200720b */ /* 0x000fda0003f0d000 */
[----:B------:R-:W-:Y:S05]  /*8040*/  @!P0 EXIT ;  /* 0x000000000000894d */ /* 0x000fea0003800000 */
[----:B------:R-:W-:Y:S05]  /*8050*/  BRA `(.L_x_145) ;  /* 0x0000000000287947 */ /* 0x000fea0003800000 */
.L_x_146:
[----:B------:R-:W-:Y:S01]  /*8060*/  ISETP.NE.AND P0, PT, R74, RZ, PT ;  /* 0x000000ff4a00720c */ /* 0x000fe20003f05270 */
[----:B------:R-:W-:-:S12]  /*8070*/  BSSY.RECONVERGENT B0, `(.L_x_145) ;  /* 0x0000008000007945 */ /* 0x000fd80003800200 */
[----:B------:R-:W-:Y:S05]  /*8080*/  @P0 BRA `(.L_x_147) ;  /* 0x0000000000100947 */ /* 0x000fea0003800000 */
[----:B------:R-:W-:-:S04]  /*8090*/  ISETP.NE.U32.AND P0, PT, RZ, UR6, PT ;  /* 0x00000006ff007c0c */ /* 0x000fc8000bf05070 */
[----:B------:R-:W-:-:S13]  /*80a0*/  ISETP.NE.AND.EX P0, PT, RZ, UR7, PT, P0 ;  /* 0x00000007ff007c0c */ /* 0x000fda000bf05300 */
[----:B------:R-:W-:Y:S05]  /*80b0*/  @!P0 EXIT ;  /* 0x000000000000894d */ /* 0x000fea0003800000 */
[----:B------:R-:W-:Y:S05]  /*80c0*/  BRA `(.L_x_148) ;  /* 0x0000000000087947 */ /* 0x000fea0003800000 */
.L_x_147:
[----:B------:R-:W-:-:S13]  /*80d0*/  FSETP.NEU.AND P0, PT, R34, RZ, PT ;  /* 0x000000ff2200720b */ /* 0x000fda0003f0d000 */
[----:B------:R-:W-:Y:S05]  /*80e0*/  @!P0 EXIT ;  /* 0x000000000000894d */ /* 0x000fea0003800000 */
.L_x_148:
[----:B------:R-:W-:Y:S05]  /*80f0*/  BSYNC.RECONVERGENT B0 ;  /* 0x0000000000007941 */ /* 0x000fea0003800200 */
.L_x_145:
[----:B------:R-:W-:Y:S01]  /*8100*/  ULEA UR4, UR51, UR50, 0x3 ;  /* 0x0000003233047291 */ /* 0x000fe2000f8e18ff */
[----:B------:R-:W-:-:S04]  /*8110*/  DEPBAR.LE SB0, 0x0 ;  /* 0x000080000000791a */ /* 0x000fc80000000000 */
[----:B------:R-:W-:-:S04]  /*8120*/  UIADD3 UR4, UPT, UPT, UR4, 0x128, URZ ;  /* 0x0000012804047890 */ /* 0x000fc8000fffe0ff */
[----:B------:R-:W-:-:S09]  /*8130*/  UPRMT UR4, UR39, 0x654, UR4 ;  /* 0x0000065427047896 */ /* 0x000fd20008000004 */
[----:B------:R-:W-:Y:S01]  /*8140*/  SYNCS.ARRIVE.TRANS64.RED.A1T0 RZ, [UR4], RZ ;  /* 0x000000ffffff79a7 */ /* 0x000fe20008100404 */
[----:B------:R-:W-:Y:S05]  /*8150*/  EXIT ;  /* 0x000000000000794d */ /* 0x000fea0003800000 */
.L_x_25:
[----:B--2---:R2:W4:Y:S02]  /*8160*/  SYNCS.PHASECHK.TRANS64.TRYWAIT P0, [R2+URZ+0x1c0], R5 ;  /* 0x0001c005020075a7 */ /* 0x00452400080011ff */
[----:B----4-:R-:W-:Y:S05]  /*8170*/  @!P0 NANOSLEEP.SYNCS 0x989680 ;  /* 0x009896800000895d */ /* 0x010fea0003900000 */
[----:B------:R-:W4:Y:S02]  /*8180*/  @!P0 SYNCS.PHASECHK.TRANS64 P0, [R2+URZ+0x1c0], R5 ;  /* 0x0001c005020085a7 */ /* 0x000f2400080010ff */
[----:B----4-:R-:W-:Y:S05]  /*8190*/  @!P0 BRA `(.L_x_25) ;  /* 0xfffffffc00f08947 */ /* 0x010fea000383ffff */
[----:B------:R-:W-:Y:S05]  /*81a0*/  BRA `(.L_x_149) ;  /* 0xffffff9400f47947 */ /* 0x000fea000383ffff */
.L_x_28:
[----:B------:R-:W-:-:S07]  /*81b0*/  MOV R2, UR33 ;  /* 0x0000002100027c02 */ /* 0x000fce0008000f00 */
.L_x_150:
[----:B-1----:R1:W2:Y:S02]  /*81c0*/  SYNCS.PHASECHK.TRANS64.TRYWAIT P0, [R2+URZ+0x88], R4 ;  /* 0x00008804020075a7 */ /* 0x0022a400080011ff */
[----:B--2---:R-:W-:Y:S05]  /*81d0*/  @!P0 NANOSLEEP.SYNCS 0x989680 ;  /* 0x009896800000895d */ /* 0x004fea0003900000 */
[----:B------:R-:W2:Y:S02]  /*81e0*/  @!P0 SYNCS.PHASECHK.TRANS64 P0, [R2+URZ+0x88], R4 ;  /* 0x00008804020085a7 */ /* 0x000ea400080010ff */
[----:B--2---:R-:W-:Y:S05]  /*81f0*/  @!P0 BRA `(.L_x_150) ;  /* 0xfffffffc00f08947 */ /* 0x004fea000383ffff */
[----:B------:R-:W-:Y:S05]  /*8200*/  BRA `(.L_x_27) ;  /* 0xffffff98005c7947 */ /* 0x000fea000383ffff */
.L_x_35:
[----:B-1----:R-:W-:-:S07]  /*8210*/  MOV R2, UR17 ;  /* 0x0000001100027c02 */ /* 0x002fce0008000f00 */
.L_x_151:
[----:B-1----:R1:W2:Y:S02]  /*8220*/  SYNCS.PHASECHK.TRANS64.TRYWAIT P0, [R2+URZ+0x88], R4 ;  /* 0x00008804020075a7 */ /* 0x0022a400080011ff */
[----:B--2---:R-:W-:Y:S05]  /*8230*/  @!P0 NANOSLEEP.SYNCS 0x989680 ;  /* 0x009896800000895d */ /* 0x004fea0003900000 */
[----:B------:R-:W2:Y:S02]  /*8240*/  @!P0 SYNCS.PHASECHK.TRANS64 P0, [R2+URZ+0x88], R4 ;  /* 0x00008804020085a7 */ /* 0x000ea400080010ff */
[----:B--2---:R-:W-:Y:S05]  /*8250*/  @!P0 BRA `(.L_x_151) ;  /* 0xfffffffc00f08947 */ /* 0x004fea000383ffff */
[----:B------:R-:W-:Y:S05]  /*8260*/  BRA `(.L_x_34) ;  /* 0xffffff9c001c7947 */ /* 0x000fea000383ffff */
.L_x_40:
[----:B-1----:R1:W2:Y:S02]  /*8270*/  SYNCS.PHASECHK.TRANS64.TRYWAIT P0, [R2+URZ+0x150], R3 ;  /* 0x00015003020075a7 */ /* 0x0022a400080011ff */
[----:B--2---:R-:W-:Y:S05]  /*8280*/  @!P0 NANOSLEEP.SYNCS 0x989680 ;  /* 0x009896800000895d */ /* 0x004fea0003900000 */
[----:B------:R-:W2:Y:S02]  /*8290*/  @!P0 SYNCS.PHASECHK.TRANS64 P0, [R2+URZ+0x150], R3 ;  /* 0x00015003020085a7 */ /* 0x000ea400080010ff */
[----:B--2---:R-:W-:Y:S05]  /*82a0*/  @!P0 BRA `(.L_x_40) ;  /* 0xfffffffc00f08947 */ /* 0x004fea000383ffff */
[----:B------:R-:W-:Y:S05]  /*82b0*/  BRA `(.L_x_152) ;  /* 0xffffff9c00c07947 */ /* 0x000fea000383ffff */
.L_x_44:
[----:B---3--:R-:W-:-:S07]  /*82c0*/  MOV R0, UR5 ;  /* 0x0000000500007c02 */ /* 0x008fce0008000f00 */
.L_x_153:
[----:B-1----:R1:W2:Y:S02]  /*82d0*/  SYNCS.PHASECHK.TRANS64.TRYWAIT P0, [R0+URZ], R2 ;  /* 0x00000002000075a7 */ /* 0x0022a400080011ff */
[----:B--2---:R-:W-:Y:S05]  /*82e0*/  @!P0 NANOSLEEP.SYNCS 0x989680 ;  /* 0x009896800000895d */ /* 0x004fea0003900000 */
[----:B------:R-:W2:Y:S02]  /*82f0*/  @!P0 SYNCS.PHASECHK.TRANS64 P0, [R0+URZ], R2 ;  /* 0x00000002000085a7 */ /* 0x000ea400080010ff */
[----:B--2---:R-:W-:Y:S05]  /*8300*/  @!P0 BRA `(.L_x_153) ;  /* 0xfffffffc00f08947 */ /* 0x004fea000383ffff */
[----:B------:R-:W-:Y:S05]  /*8310*/  BRA `(.L_x_154) ;  /* 0xffffffa400307947 */ /* 0x000fea000383ffff */
.L_x_45:
[----:B---3--:R-:W-:-:S07]  /*8320*/  MOV R0, UR5 ;  /* 0x0000000500007c02 */ /* 0x008fce0008000f00 */
.L_x_155:
[----:B-1----:R1:W2:Y:S02]  /*8330*/  SYNCS.PHASECHK.TRANS64.TRYWAIT P0, [R0+URZ], R3 ;  /* 0x00000003000075a7 */ /* 0x0022a400080011ff */
[----:B--2---:R-:W-:Y:S05]  /*8340*/  @!P0 NANOSLEEP.SYNCS 0x989680 ;  /* 0x009896800000895d */ /* 0x004fea0003900000 */
[----:B------:R-:W2:Y:S02]  /*8350*/  @!P0 SYNCS.PHASECHK.TRANS64 P0, [R0+URZ], R3 ;  /* 0x00000003000085a7 */ /* 0x000ea400080010ff */
[----:B--2---:R-:W-:Y:S05]  /*8360*/  @!P0 BRA `(.L_x_155) ;  /* 0xfffffffc00f08947 */ /* 0x004fea000383ffff */
[----:B------:R-:W-:Y:S05]  /*8370*/  BRA `(.L_x_156) ;  /* 0xffffffa4003c7947 */ /* 0x000fea000383ffff */
.L_x_46:
[----:B---3--:R-:W-:-:S07]  /*8380*/  MOV R0, UR5 ;  /* 0x0000000500007c02 */ /* 0x008fce0008000f00 */
.L_x_157:
[----:B-1----:R1:W2:Y:S02]  /*8390*/  SYNCS.PHASECHK.TRANS64.TRYWAIT P0, [R0+URZ], R3 ;  /* 0x00000003000075a7 */ /* 0x0022a400080011ff */
[----:B--2---:R-:W-:Y:S05]  /*83a0*/  @!P0 NANOSLEEP.SYNCS 0x989680 ;  /* 0x009896800000895d */ /* 0x004fea0003900000 */
[----:B------:R-:W2:Y:S02]  /*83b0*/  @!P0 SYNCS.PHASECHK.TRANS64 P0, [R0+URZ], R3 ;  /* 0x00000003000085a7 */ /* 0x000ea400080010ff */
[----:B--2---:R-:W-:Y:S05]  /*83c0*/  @!P0 BRA `(.L_x_157) ;  /* 0xfffffffc00f08947 */ /* 0x004fea000383ffff */
[----:B------:R-:W-:Y:S05]  /*83d0*/  BRA `(.L_x_158) ;  /* 0xffffffa400487947 */ /* 0x000fea000383ffff */
.L_x_47:
[----:B---3--:R-:W-:-:S07]  /*83e0*/  MOV R0, UR5 ;  /* 0x0000000500007c02 */ /* 0x008fce0008000f00 */
.L_x_159:
[----:B-1----:R1:W2:Y:S02]  /*83f0*/  SYNCS.PHASECHK.TRANS64.TRYWAIT P0, [R0+URZ], R3 ;  /* 0x00000003000075a7 */ /* 0x0022a400080011ff */
[----:B--2---:R-:W-:Y:S05]  /*8400*/  @!P0 NANOSLEEP.SYNCS 0x989680 ;  /* 0x009896800000895d */ /* 0x004fea0003900000 */
[----:B------:R-:W2:Y:S02]  /*8410*/  @!P0 SYNCS.PHASECHK.TRANS64 P0, [R0+URZ], R3 ;  /* 0x00000003000085a7 */ /* 0x000ea400080010ff */
[----:B--2---:R-:W-:Y:S05]  /*8420*/  @!P0 BRA `(.L_x_159) ;  /* 0xfffffffc00f08947 */ /* 0x004fea000383ffff */
[----:B------:R-:W-:Y:S05]  /*8430*/  BRA `(.L_x_160) ;  /* 0xffffffa400547947 */ /* 0x000fea000383ffff */
.L_x_48:
[----:B---3--:R-:W-:-:S07]  /*8440*/  MOV R0, UR5 ;  /* 0x0000000500007c02 */ /* 0x008fce0008000f00 */
.L_x_161:
[----:B-1----:R1:W2:Y:S02]  /*8450*/  SYNCS.PHASECHK.TRANS64.TRYWAIT P0, [R0+URZ], R3 ;  /* 0x00000003000075a7 */ /* 0x0022a400080011ff */
[----:B--2---:R-:W-:Y:S05]  /*8460*/  @!P0 NANOSLEEP.SYNCS 0x989680 ;  /* 0x009896800000895d */ /* 0x004fea0003900000 */
[----:B------:R-:W2:Y:S02]  /*8470*/  @!P0 SYNCS.PHASECHK.TRANS64 P0, [R0+URZ], R3 ;  /* 0x00000003000085a7 */ /* 0x000ea400080010ff */
[----:B--2---:R-:W-:Y:S05]  /*8480*/  @!P0 BRA `(.L_x_161) ;  /* 0xfffffffc00f08947 */ /* 0x004fea000383ffff */
[----:B------:R-:W-:Y:S05]  /*8490*/  BRA `(.L_x_162) ;  /* 0xffffffa400607947 */ /* 0x000fea000383ffff */
.L_x_49:
[----:B---3--:R-:W-:-:S07]  /*84a0*/  MOV R0, UR5 ;  /* 0x0000000500007c02 */ /* 0x008fce0008000f00 */
.L_x_163:
[----:B-1----:R1:W2:Y:S02]  /*84b0*/  SYNCS.PHASECHK.TRANS64.TRYWAIT P0, [R0+URZ], R3 ;  /* 0x00000003000075a7 */ /* 0x0022a400080011ff */
[----:B--2---:R-:W-:Y:S05]  /*84c0*/  @!P0 NANOSLEEP.SYNCS 0x989680 ;  /* 0x009896800000895d */ /* 0x004fea0003900000 */
[----:B------:R-:W2:Y:S02]  /*84d0*/  @!P0 SYNCS.PHASECHK.TRANS64 P0, [R0+URZ], R3 ;  /* 0x00000003000085a7 */ /* 0x000ea400080010ff */
[----:B--2---:R-:W-:Y:S05]  /*84e0*/  @!P0 BRA `(.L_x_163) ;  /* 0xfffffffc00f08947 */ /* 0x004fea000383ffff */
[----:B------:R-:W-:Y:S05]  /*84f0*/  BRA `(.L_x_164) ;  /* 0xffffffa4006c7947 */ /* 0x000fea000383ffff */
.L_x_50:
[----:B---3--:R-:W-:-:S07]  /*8500*/  MOV R0, UR5 ;  /* 0x0000000500007c02 */ /* 0x008fce0008000f00 */
.L_x_165:
[----:B-1----:R1:W2:Y:S02]  /*8510*/  SYNCS.PHASECHK.TRANS64.TRYWAIT P0, [R0+URZ], R3 ;  /* 0x00000003000075a7 */ /* 0x0022a400080011ff */
[----:B--2---:R-:W-:Y:S05]  /*8520*/  @!P0 NANOSLEEP.SYNCS 0x989680 ;  /* 0x009896800000895d */ /* 0x004fea0003900000 */
[----:B------:R-:W2:Y:S02]  /*8530*/  @!P0 SYNCS.PHASECHK.TRANS64 P0, [R0+URZ], R3 ;  /* 0x00000003000085a7 */ /* 0x000ea400080010ff */
[----:B--2---:R-:W-:Y:S05]  /*8540*/  @!P0 BRA `(.L_x_165) ;  /* 0xfffffffc00f08947 */ /* 0x004fea000383ffff */
[----:B------:R-:W-:Y:S05]  /*8550*/  BRA `(.L_x_166) ;  /* 0xffffffa400787947 */ /* 0x000fea000383ffff */
.L_x_51:
[----:B---3--:R-:W-:-:S07]  /*8560*/  MOV R0, UR5 ;  /* 0x0000000500007c02 */ /* 0x008fce0008000f00 */
.L_x_167:
[----:B-1----:R1:W2:Y:S02]  /*8570*/  SYNCS.PHASECHK.TRANS64.TRYWAIT P0, [R0+URZ], R3 ;  /* 0x00000003000075a7 */ /* 0x0022a400080011ff */
[----:B--2---:R-:W-:Y:S05]  /*8580*/  @!P0 NANOSLEEP.SYNCS 0x989680 ;  /* 0x009896800000895d */ /* 0x004fea0003900000 */
[----:B------:R-:W2:Y:S02]  /*8590*/  @!P0 SYNCS.PHASECHK.TRANS64 P0, [R0+URZ], R3 ;  /* 0x00000003000085a7 */ /* 0x000ea400080010ff */
[----:B--2---:R-:W-:Y:S05]  /*85a0*/  @!P0 BRA `(.L_x_167) ;  /* 0xfffffffc00f08947 */ /* 0x004fea000383ffff */
[----:B------:R-:W-:Y:S05]  /*85b0*/  BRA `(.L_x_168) ;  /* 0xffffffa400847947 */ /* 0x000fea000383ffff */
.L_x_52:
[----:B---3--:R-:W-:-:S07]  /*85c0*/  MOV R0, UR5 ;  /* 0x0000000500007c02 */ /* 0x008fce0008000f00 */
.L_x_169:
[----:B-1----:R1:W2:Y:S02]  /*85d0*/  SYNCS.PHASECHK.TRANS64.TRYWAIT P0, [R0+URZ], R3 ;  /* 0x00000003000075a7 */ /* 0x0022a400080011ff */
[----:B--2---:R-:W-:Y:S05]  /*85e0*/  @!P0 NANOSLEEP.SYNCS 0x989680 ;  /* 0x009896800000895d */ /* 0x004fea0003900000 */
[----:B------:R-:W2:Y:S02]  /*85f0*/  @!P0 SYNCS.PHASECHK.TRANS64 P0, [R0+URZ], R3 ;  /* 0x00000003000085a7 */ /* 0x000ea400080010ff */
[----:B--2---:R-:W-:Y:S05]  /*8600*/  @!P0 BRA `(.L_x_169) ;  /* 0xfffffffc00f08947 */ /* 0x004fea000383ffff */
[----:B------:R-:W-:Y:S05]  /*8610*/  BRA `(.L_x_170) ;  /* 0xffffffa400907947 */ /* 0x000fea000383ffff */
.L_x_53:
[----:B---3--:R-:W-:-:S07]  /*8620*/  MOV R0, UR5 ;  /* 0x0000000500007c02 */ /* 0x008fce0008000f00 */
.L_x_171:
[----:B-1----:R1:W2:Y:S02]  /*8630*/  SYNCS.PHASECHK.TRANS64.TRYWAIT P0, [R0+URZ], R3 ;  /* 0x00000003000075a7 */ /* 0x0022a400080011ff */
[----:B--2---:R-:W-:Y:S05]  /*8640*/  @!P0 NANOSLEEP.SYNCS 0x989680 ;  /* 0x009896800000895d */ /* 0x004fea0003900000 */
[----:B------:R-:W2:Y:S02]  /*8650*/  @!P0 SYNCS.PHASECHK.TRANS64 P0, [R0+URZ], R3 ;  /* 0x00000003000085a7 */ /* 0x000ea400080010ff */
[----:B--2---:R-:W-:Y:S05]  /*8660*/  @!P0 BRA `(.L_x_171) ;  /* 0xfffffffc00f08947 */ /* 0x004fea000383ffff */
[----:B------:R-:W-:Y:S05]  /*8670*/  BRA `(.L_x_172) ;  /* 0xffffffa4009c7947 */ /* 0x000fea000383ffff */
.L_x_54:
[----:B---3--:R-:W-:-:S07]  /*8680*/  MOV R0, UR5 ;  /* 0x0000000500007c02 */ /* 0x008fce0008000f00 */
.L_x_173:
[----:B-1----:R1:W2:Y:S02]  /*8690*/  SYNCS.PHASECHK.TRANS64.TRYWAIT P0, [R0+URZ], R3 ;  /* 0x00000003000075a7 */ /* 0x0022a400080011ff */
[----:B--2---:R-:W-:Y:S05]  /*86a0*/  @!P0 NANOSLEEP.SYNCS 0x989680 ;  /* 0x009896800000895d */ /* 0x004fea0003900000 */
[----:B------:R-:W2:Y:S02]  /*86b0*/  @!P0 SYNCS.PHASECHK.TRANS64 P0, [R0+URZ], R3 ;  /* 0x00000003000085a7 */ /* 0x000ea400080010ff */
[----:B--2---:R-:W-:Y:S05]  /*86c0*/  @!P0 BRA `(.L_x_173) ;  /* 0xfffffffc00f08947 */ /* 0x004fea000383ffff */
[----:B------:R-:W-:Y:S05]  /*86d0*/  BRA `(.L_x_174) ;  /* 0xffffffa400a87947 */ /* 0x000fea000383ffff */
.L_x_55:
[----:B---3--:R-:W-:-:S07]  /*86e0*/  MOV R0, UR5 ;  /* 0x0000000500007c02 */ /* 0x008fce0008000f00 */
.L_x_175:
[----:B-1----:R1:W2:Y:S02]  /*86f0*/  SYNCS.PHASECHK.TRANS64.TRYWAIT P0, [R0+URZ], R3 ;  /* 0x00000003000075a7 */ /* 0x0022a400080011ff */
[----:B--2---:R-:W-:Y:S05]  /*8700*/  @!P0 NANOSLEEP.SYNCS 0x989680 ;  /* 0x009896800000895d */ /* 0x004fea0003900000 */
[----:B------:R-:W2:Y:S02]  /*8710*/  @!P0 SYNCS.PHASECHK.TRANS64 P0, [R0+URZ], R3 ;  /* 0x00000003000085a7 */ /* 0x000ea400080010ff */
[----:B--2---:R-:W-:Y:S05]  /*8720*/  @!P0 BRA `(.L_x_175) ;  /* 0xfffffffc00f08947 */ /* 0x004fea000383ffff */
[----:B------:R-:W-:Y:S05]  /*8730*/  BRA `(.L_x_176) ;  /* 0xffffffa400b47947 */ /* 0x000fea000383ffff */
.L_x_56:
[----:B---3--:R-:W-:-:S07]  /*8740*/  MOV R0, UR5 ;  /* 0x0000000500007c02 */ /* 0x008fce0008000f00 */
.L_x_177:
[----:B-1----:R1:W2:Y:S02]  /*8750*/  SYNCS.PHASECHK.TRANS64.TRYWAIT P0, [R0+URZ], R3 ;  /* 0x00000003000075a7 */ /* 0x0022a400080011ff */
[----:B--2---:R-:W-:Y:S05]  /*8760*/  @!P0 NANOSLEEP.SYNCS 0x989680 ;  /* 0x009896800000895d */ /* 0x004fea0003900000 */
[----:B------:R-:W2:Y:S02]  /*8770*/  @!P0 SYNCS.PHASECHK.TRANS64 P0, [R0+URZ], R3 ;  /* 0x00000003000085a7 */ /* 0x000ea400080010ff */
[----:B--2---:R-:W-:Y:S05]  /*8780*/  @!P0 BRA `(.L_x_177) ;  /* 0xfffffffc00f08947 */ /* 0x004fea000383ffff */
[----:B------:R-:W-:Y:S05]  /*8790*/  BRA `(.L_x_178) ;  /* 0xffffffa400c07947 */ /* 0x000fea000383ffff */
.L_x_57:
[----:B---3--:R-:W-:-:S07]  /*87a0*/  MOV R0, UR5 ;  /* 0x0000000500007c02 */ /* 0x008fce0008000f00 */
.L_x_179:
[----:B-1----:R1:W2:Y:S02]  /*87b0*/  SYNCS.PHASECHK.TRANS64.TRYWAIT P0, [R0+URZ], R3 ;  /* 0x00000003000075a7 */ /* 0x0022a400080011ff */
[----:B--2---:R-:W-:Y:S05]  /*87c0*/  @!P0 NANOSLEEP.SYNCS 0x989680 ;  /* 0x009896800000895d */ /* 0x004fea0003900000 */
[----:B------:R-:W2:Y:S02]  /*87d0*/  @!P0 SYNCS.PHASECHK.TRANS64 P0, [R0+URZ], R3 ;  /* 0x00000003000085a7 */ /* 0x000ea400080010ff */
[----:B--2---:R-:W-:Y:S05]  /*87e0*/  @!P0 BRA `(.L_x_179) ;  /* 0xfffffffc00f08947 */ /* 0x004fea000383ffff */
[----:B------:R-:W-:Y:S05]  /*87f0*/  BRA `(.L_x_180) ;  /* 0xffffffa400cc7947 */ /* 0x000fea000383ffff */
.L_x_58:
[----:B---3--:R-:W-:-:S07]  /*8800*/  MOV R0, UR5 ;  /* 0x0000000500007c02 */ /* 0x008fce0008000f00 */
.L_x_181:
[----:B-1----:R1:W2:Y:S02]  /*8810*/  SYNCS.PHASECHK.TRANS64.TRYWAIT P0, [R0+URZ], R3 ;  /* 0x00000003000075a7 */ /* 0x0022a400080011ff */
[----:B--2---:R-:W-:Y:S05]  /*8820*/  @!P0 NANOSLEEP.SYNCS 0x989680 ;  /* 0x009896800000895d */ /* 0x004fea0003900000 */
[----:B------:R-:W2:Y:S02]  /*8830*/  @!P0 SYNCS.PHASECHK.TRANS64 P0, [R0+URZ], R3 ;  /* 0x00000003000085a7 */ /* 0x000ea400080010ff */
[----:B--2---:R-:W-:Y:S05]  /*8840*/  @!P0 BRA `(.L_x_181) ;  /* 0xfffffffc00f08947 */ /* 0x004fea000383ffff */
[----:B------:R-:W-:Y:S05]  /*8850*/  BRA `(.L_x_182) ;  /* 0xffffffa400d87947 */ /* 0x000fea000383ffff */
.L_x_59:
[----:B---3--:R-:W-:-:S07]  /*8860*/  MOV R0, UR5 ;  /* 0x0000000500007c02 */ /* 0x008fce0008000f00 */
.L_x_183:
[----:B-1----:R1:W2:Y:S02]  /*8870*/  SYNCS.PHASECHK.TRANS64.TRYWAIT P0, [R0+URZ], R3 ;  /* 0x00000003000075a7 */ /* 0x0022a400080011ff */
[----:B--2---:R-:W-:Y:S05]  /*8880*/  @!P0 NANOSLEEP.SYNCS 0x989680 ;  /* 0x009896800000895d */ /* 0x004fea0003900000 */
[----:B------:R-:W2:Y:S02]  /*8890*/  @!P0 SYNCS.PHASECHK.TRANS64 P0, [R0+URZ], R3 ;  /* 0x00000003000085a7 */ /* 0x000ea400080010ff */
[----:B--2---:R-:W-:Y:S05]  /*88a0*/  @!P0 BRA `(.L_x_183) ;  /* 0xfffffffc00f08947 */ /* 0x004fea000383ffff */
[----:B------:R-:W-:Y:S05]  /*88b0*/  BRA `(.L_x_184) ;  /* 0xffffffa400e47947 */ /* 0x000fea000383ffff */
.L_x_62:
[----:B-1----:R1:W2:Y:S02]  /*88c0*/  SYNCS.PHASECHK.TRANS64.TRYWAIT P0, [R0+URZ+0x1b0], R4 ;  /* 0x0001b004000075a7 */ /* 0x0022a400080011ff */
[----:B--2---:R-:W-:Y:S05]  /*88d0*/  @!P0 NANOSLEEP.SYNCS 0x989680 ;  /* 0x009896800000895d */ /* 0x004fea0003900000 */
[----:B------:R-:W2:Y:S02]  /*88e0*/  @!P0 SYNCS.PHASECHK.TRANS64 P0, [R0+URZ+0x1b0], R4 ;  /* 0x0001b004000085a7 */ /* 0x000ea400080010ff */
[----:B--2---:R-:W-:Y:S05]  /*88f0*/  @!P0 BRA `(.L_x_62) ;  /* 0xfffffffc00f08947 */ /* 0x004fea000383ffff */
[----:B------:R-:W-:Y:S05]  /*8900*/  BRA `(.L_x_185) ;  /* 0xffffffa800407947 */ /* 0x000fea000383ffff */
.L_x_63:
[----:B------:R-:W-:-:S07]  /*8910*/  MOV R0, UR5 ;  /* 0x0000000500007c02 */ /* 0x000fce0008000f00 */
.L_x_186:
[----:B-1----:R1:W2:Y:S02]  /*8920*/  SYNCS.PHASECHK.TRANS64.TRYWAIT P0, [R0+URZ+0x160], R5 ;  /* 0x00016005000075a7 */ /* 0x0022a400080011ff */
[----:B--2---:R-:W-:Y:S05]  /*8930*/  @!P0 NANOSLEEP.SYNCS 0x989680 ;  /* 0x009896800000895d */ /* 0x004fea0003900000 */
[----:B------:R-:W2:Y:S02]  /*8940*/  @!P0 SYNCS.PHASECHK.TRANS64 P0, [R0+URZ+0x160], R5 ;  /* 0x00016005000085a7 */ /* 0x000ea400080010ff */
[----:B--2---:R-:W-:Y:S05]  /*8950*/  @!P0 BRA `(.L_x_186) ;  /* 0xfffffffc00f08947 */ /* 0x004fea000383ffff */
[----:B------:R-:W-:Y:S05]  /*8960*/  BRA `(.L_x_187) ;  /* 0xffffffa800507947 */ /* 0x000fea000383ffff */
.L_x_64:
[----:B-1----:R1:W2:Y:S02]  /*8970*/  SYNCS.PHASECHK.TRANS64.TRYWAIT P1, [R0+URZ+0x150], R4 ;  /* 0x00015004000075a7 */ /* 0x0022a400080211ff */
[----:B--2---:R-:W-:Y:S05]  /*8980*/  @!P1 NANOSLEEP.SYNCS 0x989680 ;  /* 0x009896800000995d */ /* 0x004fea0003900000 */
[----:B------:R-:W2:Y:S02]  /*8990*/  @!P1 SYNCS.PHASECHK.TRANS64 P1, [R0+URZ+0x150], R4 ;  /* 0x00015004000095a7 */ /* 0x000ea400080210ff */
[----:B--2---:R-:W-:Y:S05]  /*89a0*/  @!P1 BRA `(.L_x_64) ;  /* 0xfffffffc00f09947 */ /* 0x004fea000383ffff */
[----:B------:R-:W-:Y:S05]  /*89b0*/  BRA `(.L_x_188) ;  /* 0xffffffa800807947 */ /* 0x000fea000383ffff */
.L_x_67:
[----:B------:R-:W-:-:S07]  /*89c0*/  MOV R0, UR5 ;  /* 0x0000000500007c02 */ /* 0x000fce0008000f00 */
.L_x_189:
[----:B-1----:R1:W2:Y:S02]  /*89d0*/  SYNCS.PHASECHK.TRANS64.TRYWAIT P0, [R0+URZ+0x160], R2 ;  /* 0x00016002000075a7 */ /* 0x0022a400080011ff */
[----:B--2---:R-:W-:Y:S05]  /*89e0*/  @!P0 NANOSLEEP.SYNCS 0x989680 ;  /* 0x009896800000895d */ /* 0x004fea0003900000 */
[----:B------:R-:W2:Y:S02]  /*89f0*/  @!P0 SYNCS.PHASECHK.TRANS64 P0, [R0+URZ+0x160], R2 ;  /* 0x00016002000085a7 */ /* 0x000ea400080010ff */
[----:B--2---:R-:W-:Y:S05]  /*8a00*/  @!P0 BRA `(.L_x_189) ;  /* 0xfffffffc00f08947 */ /* 0x004fea000383ffff */
[----:B------:R-:W-:Y:S05]  /*8a10*/  BRA `(.L_x_66) ;  /* 0xffffffa800d47947 */ /* 0x000fea000383ffff */
.L_x_76:
[----:B-1----:R-:W-:-:S04]  /*8a20*/  MOV R3, UR6 ;  /* 0x0000000600037c02 */ /* 0x002fc80008000f00 */
[----:B------:R1:W2:Y:S03]  /*8a30*/  SYNCS.PHASECHK.TRANS64.TRYWAIT P0, [R3+URZ+0x8], R4 ;  /* 0x00000804030075a7 */ /* 0x0002a600080011ff */
[----:B--2---:R-:W-:Y:S05]  /*8a40*/  @!P0 NANOSLEEP.SYNCS 0x989680 ;  /* 0x009896800000895d */ /* 0x004fea0003900000 */
[----:B------:R-:W2:Y:S02]  /*8a50*/  @!P0 SYNCS.PHASECHK.TRANS64 P0, [R3+URZ+0x8], R4 ;  /* 0x00000804030085a7 */ /* 0x000ea400080010ff */
[----:B--2---:R-:W-:Y:S05]  /*8a60*/  @!P0 BRA `(.L_x_76) ;  /* 0xfffffffc00ec8947 */ /* 0x004fea000383ffff */
[----:B------:R-:W-:Y:S05]  /*8a70*/  BRA `(.L_x_75) ;  /* 0xffffffac00887947 */ /* 0x000fea000383ffff */
.L_x_78:
[----:B------:R-:W-:Y:S01]  /*8a80*/  BSSY B0, `(.L_x_190) ;  /* 0x0000006000007945 */ /* 0x000fe20003800000 */
[----:B------:R-:W-:-:S07]  /*8a90*/  MOV R15, 0xffffffff ;  /* 0xffffffff000f7802 */ /* 0x000fce0000000f00 */
[----:B-1---5:R-:W-:Y:S05]  /*8aa0*/  WARPSYNC.COLLECTIVE R15, `(.L_x_191) ;  /* 0x000000000f0c7348 */ /* 0x022fea0003c00000 */
[----:B------:R-:W-:Y:S02]  /*8ab0*/  ELECT P6, UR79, PT ;  /* 0x00000000004f782f */ /* 0x000fe400038c0000 */
[----:B------:R-:W-:Y:S01]  /*8ac0*/  MOV R14, UR79 ;  /* 0x0000004f000e7c02 */ /* 0x000fe20008000f00 */
[----:B-1---5:R-:W-:Y:S10]  /*8ad0*/  ENDCOLLECTIVE ;  /* 0x000000000000791b */ /* 0x022ff40003800000 */
.L_x_191:
[----:B------:R-:W-:Y:S05]  /*8ae0*/  BSYNC B0 ;  /* 0x0000000000007941 */ /* 0x000fea0003800000 */
.L_x_190:
[----:B------:R-:W-:Y:S05]  /*8af0*/  BRA `(.L_x_192) ;  /* 0xffffffac00b87947 */ /* 0x000fea000383ffff */
.L_x_80:
[----:B-1----:R-:W-:-:S04]  /*8b00*/  MOV R0, UR6 ;  /* 0x0000000600007c02 */ /* 0x002fc80008000f00 */
[----:B------:R1:W2:Y:S03]  /*8b10*/  SYNCS.PHASECHK.TRANS64.TRYWAIT P0, [R0+URZ+0x8], R2 ;  /* 0x00000802000075a7 */ /* 0x0002a600080011ff */
[----:B--2---:R-:W-:Y:S05]  /*8b20*/  @!P0 NANOSLEEP.SYNCS 0x989680 ;  /* 0x009896800000895d */ /* 0x004fea0003900000 */
[----:B------:R-:W2:Y:S02]  /*8b30*/  @!P0 SYNCS.PHASECHK.TRANS64 P0, [R0+URZ+0x8], R2 ;  /* 0x00000802000085a7 */ /* 0x000ea400080010ff */
[----:B--2---:R-:W-:Y:S05]  /*8b40*/  @!P0 BRA `(.L_x_80) ;  /* 0xfffffffc00ec8947 */ /* 0x004fea000383ffff */
[----:B------:R-:W-:Y:S05]  /*8b50*/  BRA `(.L_x_79) ;  /* 0xffffffac00bc7947 */ /* 0x000fea000383ffff */
.L_x_81:
[----:B-1----:R1:W2:Y:S02]  /*8b60*/  SYNCS.PHASECHK.TRANS64.TRYWAIT P0, [R0+URZ+0x150], R4 ;  /* 0x00015004000075a7 */ /* 0x0022a400080011ff */
[----:B--2---:R-:W-:Y:S05]  /*8b70*/  @!P0 NANOSLEEP.SYNCS 0x989680 ;  /* 0x009896800000895d */ /* 0x004fea0003900000 */
[----:B------:R-:W2:Y:S02]  /*8b80*/  @!P0 SYNCS.PHASECHK.TRANS64 P0, [R0+URZ+0x150], R4 ;  /* 0x00015004000085a7 */ /* 0x000ea400080010ff */
[----:B--2---:R-:W-:Y:S05]  /*8b90*/  @!P0 BRA `(.L_x_81) ;  /* 0xfffffffc00f08947 */ /* 0x004fea000383ffff */
[----:B------:R-:W-:Y:S05]  /*8ba0*/  BRA `(.L_x_193) ;  /* 0xffffffb000a87947 */ /* 0x000fea000383ffff */
.L_x_83:
[----:B------:R-:W-:-:S07]  /*8bb0*/  MOV R0, UR9 ;  /* 0x0000000900007c02 */ /* 0x000fce0008000f00 */
.L_x_194:
[----:B-1----:R1:W2:Y:S02]  /*8bc0*/  SYNCS.PHASECHK.TRANS64.TRYWAIT P0, [R0+URZ+0x190], R4 ;  /* 0x00019004000075a7 */ /* 0x0022a400080011ff */
[----:B--2---:R-:W-:Y:S05]  /*8bd0*/  @!P0 NANOSLEEP.SYNCS 0x989680 ;  /* 0x009896800000895d */ /* 0x004fea0003900000 */
[----:B------:R-:W2:Y:S02]  /*8be0*/  @!P0 SYNCS.PHASECHK.TRANS64 P0, [R0+URZ+0x190], R4 ;  /* 0x00019004000085a7 */ /* 0x000ea400080010ff */
[----:B--2---:R-:W-:Y:S05]  /*8bf0*/  @!P0 BRA `(.L_x_194) ;  /* 0xfffffffc00f08947 */ /* 0x004fea000383ffff */
[----:B------:R-:W-:Y:S05]  /*8c00*/  BRA `(.L_x_195) ;  /* 0xffffffb000f47947 */ /* 0x000fea000383ffff */
.L_x_86:
[----:B------:R-:W-:Y:S07]  /*8c10*/  MOV R0, UR8 ;  /* 0x0000000800007c02 */ /* 0x000fee0008000f00 */
.L_x_196:
[----:B-1----:R1:W2:Y:S02]  /*8c20*/  SYNCS.PHASECHK.TRANS64.TRYWAIT P0, [R0+URZ], R4 ;  /* 0x00000004000075a7 */ /* 0x0022a400080011ff */
[----:B--2---:R-:W-:Y:S05]  /*8c30*/  @!P0 NANOSLEEP.SYNCS 0x989680 ;  /* 0x009896800000895d */ /* 0x004fea0003900000 */
[----:B------:R-:W2:Y:S02]  /*8c40*/  @!P0 SYNCS.PHASECHK.TRANS64 P0, [R0+URZ], R4 ;  /* 0x00000004000085a7 */ /* 0x000ea400080010ff */
[----:B--2---:R-:W-:Y:S05]  /*8c50*/  @!P0 BRA `(.L_x_196) ;  /* 0xfffffffc00f08947 */ /* 0x004fea000383ffff */
[----:B------:R-:W-:Y:S05]  /*8c60*/  BRA `(.L_x_85) ;  /* 0xffffffb400087947 */ /* 0x000fea000383ffff */
.L_x_90:
[----:B-1----:R-:W-:-:S07]  /*8c70*/  MOV R0, UR8 ;  /* 0x0000000800007c02 */ /* 0x002fce0008000f00 */
.L_x_197:
[----:B-1----:R1:W2:Y:S02]  /*8c80*/  SYNCS.PHASECHK.TRANS64.TRYWAIT P0, [R0+URZ], R2 ;  /* 0x00000002000075a7 */ /* 0x0022a400080011ff */
[----:B--2---:R-:W-:Y:S05]  /*8c90*/  @!P0 NANOSLEEP.SYNCS 0x989680 ;  /* 0x009896800000895d */ /* 0x004fea0003900000 */
[----:B------:R-:W2:Y:S02]  /*8ca0*/  @!P0 SYNCS.PHASECHK.TRANS64 P0, [R0+URZ], R2 ;  /* 0x00000002000085a7 */ /* 0x000ea400080010ff */
[----:B--2---:R-:W-:Y:S05]  /*8cb0*/  @!P0 BRA `(.L_x_197) ;  /* 0xfffffffc00f08947 */ /* 0x004fea000383ffff */
[----:B------:R-:W-:Y:S05]  /*8cc0*/  BRA `(.L_x_198) ;  /* 0xffffffb400fc7947 */ /* 0x000fea000383ffff */
.L_x_91:
[----:B------:R-:W-:-:S07]  /*8cd0*/  MOV R0, UR8 ;  /* 0x0000000800007c02 */ /* 0x000fce0008000f00 */
.L_x_199:
[----:B-1----:R1:W2:Y:S02]  /*8ce0*/  SYNCS.PHASECHK.TRANS64.TRYWAIT P0, [R0+URZ], R3 ;  /* 0x00000003000075a7 */ /* 0x0022a400080011ff */
[----:B--2---:R-:W-:Y:S05]  /*8cf0*/  @!P0 NANOSLEEP.SYNCS 0x989680 ;  /* 0x009896800000895d */ /* 0x004fea0003900000 */
[----:B------:R-:W2:Y:S02]  /*8d00*/  @!P0 SYNCS.PHASECHK.TRANS64 P0, [R0+URZ], R3 ;  /* 0x00000003000085a7 */ /* 0x000ea400080010ff */
[----:B--2---:R-:W-:Y:S05]  /*8d10*/  @!P0 BRA `(.L_x_199) ;  /* 0xfffffffc00f08947 */ /* 0x004fea000383ffff */
[----:B------:R-:W-:Y:S05]  /*8d20*/  BRA `(.L_x_200) ;  /* 0xffffffb800087947 */ /* 0x000fea000383ffff */
.L_x_92:
[----:B------:R-:W-:-:S07]  /*8d30*/  MOV R0, UR8 ;  /* 0x0000000800007c02 */ /* 0x000fce0008000f00 */
.L_x_201:
[----:B-1----:R1:W2:Y:S02]  /*8d40*/  SYNCS.PHASECHK.TRANS64.TRYWAIT P0, [R0+URZ], R3 ;  /* 0x00000003000075a7 */ /* 0x0022a400080011ff */
[----:B--2---:R-:W-:Y:S05]  /*8d50*/  @!P0 NANOSLEEP.SYNCS 0x989680 ;  /* 0x009896800000895d */ /* 0x004fea0003900000 */
[----:B------:R-:W2:Y:S02]  /*8d60*/  @!P0 SYNCS.PHASECHK.TRANS64 P0, [R0+URZ], R3 ;  /* 0x00000003000085a7 */ /* 0x000ea400080010ff */
[----:B--2---:R-:W-:Y:S05]  /*8d70*/  @!P0 BRA `(.L_x_201) ;  /* 0xfffffffc00f08947 */ /* 0x004fea000383ffff */
[----:B------:R-:W-:Y:S05]  /*8d80*/  BRA `(.L_x_202) ;  /* 0xffffffb800147947 */ /* 0x000fea000383ffff */
.L_x_95:
[----:B------:R-:W-:-:S07]  /*8d90*/  MOV R0, UR7 ;  /* 0x0000000700007c02 */ /* 0x000fce0008000f00 */
.L_x_203:
[----:B-1----:R1:W2:Y:S02]  /*8da0*/  SYNCS.PHASECHK.TRANS64.TRYWAIT P1, [R0+URZ+0x1d0], R2 ;  /* 0x0001d002000075a7 */ /* 0x0022a400080211ff */
[----:B--2---:R-:W-:Y:S05]  /*8db0*/  @!P1 NANOSLEEP.SYNCS 0x989680 ;  /* 0x009896800000995d */ /* 0x004fea0003900000 */
[----:B------:R-:W2:Y:S02]  /*8dc0*/  @!P1 SYNCS.PHASECHK.TRANS64 P1, [R0+URZ+0x1d0], R2 ;  /* 0x0001d002000095a7 */ /* 0x000ea400080210ff */
[----:B--2---:R-:W-:Y:S05]  /*8dd0*/  @!P1 BRA `(.L_x_203) ;  /* 0xfffffffc00f09947 */ /* 0x004fea000383ffff */
[----:B------:R-:W-:Y:S05]  /*8de0*/  BRA `(.L_x_204) ;  /* 0xffffffb800607947 */ /* 0x000fea000383ffff */
.L_x_100:
[----:B--2---:R2:W4:Y:S02]  /*8df0*/  SYNCS.PHASECHK.TRANS64.TRYWAIT P0, [R0+URZ+0x150], R2 ;  /* 0x00015002000075a7 */ /* 0x00452400080011ff */
[----:B----4-:R-:W-:Y:S05]  /*8e00*/  @!P0 NANOSLEEP.SYNCS 0x989680 ;  /* 0x009896800000895d */ /* 0x010fea0003900000 */
[----:B------:R-:W4:Y:S02]  /*8e10*/  @!P0 SYNCS.PHASECHK.TRANS64 P0, [R0+URZ+0x150], R2 ;  /* 0x00015002000085a7 */ /* 0x000f2400080010ff */
[----:B----4-:R-:W-:Y:S05]  /*8e20*/  @!P0 BRA `(.L_x_100) ;  /* 0xfffffffc00f08947 */ /* 0x010fea000383ffff */
[----:B------:R-:W-:Y:S05]  /*8e30*/  BRA `(.L_x_205) ;  /* 0xffffffbc00607947 */ /* 0x000fea000383ffff */
.L_x_103:
[----:B------:R-:W-:Y:S07]  /*8e40*/  MOV R0, UR6 ;  /* 0x0000000600007c02 */ /* 0x000fee0008000f00 */
.L_x_206:
[----:B--2---:R2:W4:Y:S02]  /*8e50*/  SYNCS.PHASECHK.TRANS64.TRYWAIT P0, [R0+URZ+0x148], R2 ;  /* 0x00014802000075a7 */ /* 0x00452400080011ff */
[----:B----4-:R-:W-:Y:S05]  /*8e60*/  @!P0 NANOSLEEP.SYNCS 0x989680 ;  /* 0x009896800000895d */ /* 0x010fea0003900000 */
[----:B------:R-:W4:Y:S02]  /*8e70*/  @!P0 SYNCS.PHASECHK.TRANS64 P0, [R0+URZ+0x148], R2 ;  /* 0x00014802000085a7 */ /* 0x000f2400080010ff */
[----:B----4-:R-:W-:Y:S05]  /*8e80*/  @!P0 BRA `(.L_x_206) ;  /* 0xfffffffc00f08947 */ /* 0x010fea000383ffff */
[----:B------:R-:W-:Y:S05]  /*8e90*/  BRA `(.L_x_102) ;  /* 0xffffffc000407947 */ /* 0x000fea000383ffff */
.L_x_106:
[----:B------:R-:W-:Y:S07]  /*8ea0*/  MOV R0, UR15 ;  /* 0x0000000f00007c02 */ /* 0x000fee0008000f00 */
.L_x_207:
[----:B-1----:R1:W2:Y:S02]  /*8eb0*/  SYNCS.PHASECHK.TRANS64.TRYWAIT P0, [R0+URZ+0x128], R4 ;  /* 0x00012804000075a7 */ /* 0x0022a400080011ff */
[----:B--2---:R-:W-:Y:S05]  /*8ec0*/  @!P0 NANOSLEEP.SYNCS 0x989680 ;  /* 0x009896800000895d */ /* 0x004fea0003900000 */
[----:B------:R-:W2:Y:S02]  /*8ed0*/  @!P0 SYNCS.PHASECHK.TRANS64 P0, [R0+URZ+0x128], R4 ;  /* 0x00012804000085a7 */ /* 0x000ea400080010ff */
[----:B--2---:R-:W-:Y:S05]  /*8ee0*/  @!P0 BRA `(.L_x_207) ;  /* 0xfffffffc00f08947 */ /* 0x004fea000383ffff */
[----:B------:R-:W-:Y:S05]  /*8ef0*/  BRA `(.L_x_208) ;  /* 0xffffffc000b87947 */ /* 0x000fea000383ffff */
.L_x_107:
[----:B------:R-:W-:Y:S07]  /*8f00*/  MOV R0, UR13 ;  /* 0x0000000d00007c02 */ /* 0x000fee0008000f00 */
.L_x_209:
[----:B-1----:R1:W2:Y:S02]  /*8f10*/  SYNCS.PHASECHK.TRANS64.TRYWAIT P0, [R0+URZ+0x128], R33 ;  /* 0x00012821000075a7 */ /* 0x0022a400080011ff */
[----:B--2---:R-:W-:Y:S05]  /*8f20*/  @!P0 NANOSLEEP.SYNCS 0x989680 ;  /* 0x009896800000895d */ /* 0x004fea0003900000 */
[----:B------:R-:W2:Y:S02]  /*8f30*/  @!P0 SYNCS.PHASECHK.TRANS64 P0, [R0+URZ+0x128], R33 ;  /* 0x00012821000085a7 */ /* 0x000ea400080010ff */
[----:B--2---:R-:W-:Y:S05]  /*8f40*/  @!P0 BRA `(.L_x_209) ;  /* 0xfffffffc00f08947 */ /* 0x004fea000383ffff */
[----:B------:R-:W-:Y:S05]  /*8f50*/  BRA `(.L_x_210) ;  /* 0xffffffc400747947 */ /* 0x000fea000383ffff */
.L_x_109:
[----:B------:R-:W-:-:S07]  /*8f60*/  MOV R0, UR4 ;  /* 0x0000000400007c02 */ /* 0x000fce0008000f00 */
.L_x_211:
[----:B-1----:R1:W4:Y:S02]  /*8f70*/  SYNCS.PHASECHK.TRANS64.TRYWAIT P0, [R0+URZ], R2 ;  /* 0x00000002000075a7 */ /* 0x00232400080011ff */
[----:B----4-:R-:W-:Y:S05]  /*8f80*/  @!P0 NANOSLEEP.SYNCS 0x989680 ;  /* 0x009896800000895d */ /* 0x010fea0003900000 */
[----:B------:R-:W4:Y:S02]  /*8f90*/  @!P0 SYNCS.PHASECHK.TRANS64 P0, [R0+URZ], R2 ;  /* 0x00000002000085a7 */ /* 0x000f2400080010ff */
[----:B----4-:R-:W-:Y:S05]  /*8fa0*/  @!P0 BRA `(.L_x_211) ;  /* 0xfffffffc00f08947 */ /* 0x010fea000383ffff */
[----:B------:R-:W-:Y:S05]  /*8fb0*/  BRA `(.L_x_212) ;  /* 0xffffffc8001c7947 */ /* 0x000fea000383ffff */
.L_x_110:
[----:B------:R-:W-:-:S07]  /*8fc0*/  MOV R0, UR4 ;  /* 0x0000000400007c02 */ /* 0x000fce0008000f00 */
.L_x_213:
[----:B-1----:R1:W4:Y:S02]  /*8fd0*/  SYNCS.PHASECHK.TRANS64.TRYWAIT P0, [R0+URZ], R2 ;  /* 0x00000002000075a7 */ /* 0x00232400080011ff */
[----:B----4-:R-:W-:Y:S05]  /*8fe0*/  @!P0 NANOSLEEP.SYNCS 0x989680 ;  /* 0x009896800000895d */ /* 0x010fea0003900000 */
[----:B------:R-:W4:Y:S02]  /*8ff0*/  @!P0 SYNCS.PHASECHK.TRANS64 P0, [R0+URZ], R2 ;  /* 0x00000002000085a7 */ /* 0x000f2400080010ff */
[----:B----4-:R-:W-:Y:S05]  /*9000*/  @!P0 BRA `(.L_x_213) ;  /* 0xfffffffc00f08947 */ /* 0x010fea000383ffff */
[----:B------:R-:W-:Y:S05]  /*9010*/  BRA `(.L_x_214) ;  /* 0xffffffc800287947 */ /* 0x000fea000383ffff */
.L_x_112:
[----:B--2---:R2:W3:Y:S02]  /*9020*/  SYNCS.PHASECHK.TRANS64.TRYWAIT P0, [R0+URZ+0x150], R2 ;  /* 0x00015002000075a7 */ /* 0x0044e400080011ff */
[----:B---3--:R-:W-:Y:S05]  /*9030*/  @!P0 NANOSLEEP.SYNCS 0x989680 ;  /* 0x009896800000895d */ /* 0x008fea0003900000 */
[----:B------:R-:W3:Y:S02]  /*9040*/  @!P0 SYNCS.PHASECHK.TRANS64 P0, [R0+URZ+0x150], R2 ;  /* 0x00015002000085a7 */ /* 0x000ee400080010ff */
[----:B---3--:R-:W-:Y:S05]  /*9050*/  @!P0 BRA `(.L_x_112) ;  /* 0xfffffffc00f08947 */ /* 0x008fea000383ffff */
[----:B------:R-:W-:Y:S05]  /*9060*/  BRA `(.L_x_215) ;  /* 0xffffffcc002c7947 */ /* 0x000fea000383ffff */
.L_x_124:
[----:B-1----:R1:W2:Y:S02]  /*9070*/  SYNCS.PHASECHK.TRANS64.TRYWAIT P0, [R6+URZ+0x110], R3 ;  /* 0x00011003060075a7 */ /* 0x0022a400080011ff */
[----:B--2---:R-:W-:Y:S05]  /*9080*/  @!P0 NANOSLEEP.SYNCS 0x989680 ;  /* 0x009896800000895d */ /* 0x004fea0003900000 */
[----:B------:R-:W2:Y:S02]  /*9090*/  @!P0 SYNCS.PHASECHK.TRANS64 P0, [R6+URZ+0x110], R3 ;  /* 0x00011003060085a7 */ /* 0x000ea400080010ff */
[----:B--2---:R-:W-:Y:S05]  /*90a0*/  @!P0 BRA `(.L_x_124) ;  /* 0xfffffffc00f08947 */ /* 0x004fea000383ffff */
[----:B------:R-:W-:Y:S05]  /*90b0*/  BRA `(.L_x_123) ;  /* 0xffffffd800c07947 */ /* 0x000fea000383ffff */
.L_x_126:
[----:B-1----:R1:W3:Y:S02]  /*90c0*/  SYNCS.PHASECHK.TRANS64.TRYWAIT P1, [R77+URZ+0x170], R0 ;  /* 0x000170004d0075a7 */ /* 0x0022e400080211ff */
[----:B---3--:R-:W-:Y:S05]  /*90d0*/  @!P1 NANOSLEEP.SYNCS 0x989680 ;  /* 0x009896800000995d */ /* 0x008fea0003900000 */
[----:B------:R-:W3:Y:S02]  /*90e0*/  @!P1 SYNCS.PHASECHK.TRANS64 P1, [R77+URZ+0x170], R0 ;  /* 0x000170004d0095a7 */ /* 0x000ee400080210ff */
[----:B---3--:R-:W-:Y:S05]  /*90f0*/  @!P1 BRA `(.L_x_126) ;  /* 0xfffffffc00f09947 */ /* 0x008fea000383ffff */
[----:B------:R-:W-:Y:S05]  /*9100*/  BRA `(.L_x_125) ;  /* 0xffffffd800f07947 */ /* 0x000fea000383ffff */
.L_x_137:
[----:B-1----:R1:W2:Y:S02]  /*9110*/  SYNCS.PHASECHK.TRANS64.TRYWAIT P0, [R3+URZ+0x110], R79 ;  /* 0x0001104f030075a7 */ /* 0x0022a400080011ff */
[----:B--2---:R-:W-:Y:S05]  /*9120*/  @!P0 NANOSLEEP.SYNCS 0x989680 ;  /* 0x009896800000895d */ /* 0x004fea0003900000 */
[----:B------:R-:W2:Y:S02]  /*9130*/  @!P0 SYNCS.PHASECHK.TRANS64 P0, [R3+URZ+0x110], R79 ;  /* 0x0001104f030085a7 */ /* 0x000ea400080010ff */
[----:B--2---:R-:W-:Y:S05]  /*9140*/  @!P0 BRA `(.L_x_137) ;  /* 0xfffffffc00f08947 */ /* 0x004fea000383ffff */
[----:B------:R-:W-:Y:S05]  /*9150*/  BRA `(.L_x_136) ;  /* 0xffffffe400147947 */ /* 0x000fea000383ffff */
        .weak           $__internal_0_$__cuda_sm10x_tcgen05_guardrail_trap_col_being_dealloced_not_returned_by_alloc
        .type           $__internal_0_$__cuda_sm10x_tcgen05_guardrail_trap_col_being_dealloced_not_returned_by_alloc,@function
        .size           $__internal_0_$__cuda_sm10x_tcgen05_guardrail_trap_col_being_dealloced_not_returned_by_alloc,($__internal_1_$__cuda_sm10x_tcgen05_guardrail_trap_phase_invalid_during_alloc - $__internal_0_$__cuda_sm10x_tcgen05_guardrail_trap_col_being_dealloced_not_returned_by_alloc)
$__internal_0_$__cuda_sm10x_tcgen05_guardrail_trap_col_being_dealloced_not_returned_by_alloc:
[----:B------:R-:W-:Y:S05]  /*9160*/  BPT.TRAP 0x1 ;  /* 0x000000040000795c */ /* 0x000fea0000300000 */
[----:B------:R-:W-:-:S04]  /*9170*/  HFMA2 R3, -RZ, RZ, 0, 0 ;  /* 0x00000000ff037431 */ /* 0x000fc800000001ff */
[----:B------:R-:W-:Y:S05]  /*9180*/  RET.REL.NODEC R2 `(_ZN7cutlass13device_kernelINS_4gemm6kernel13GemmUniversalIN4cute5tupleIJiiiiEEENS1_10collective13CollectiveMmaINS1_35MainloopSm100TmaUmmaWarpSpecializedILi17ELi2ELi4ENS5_IJNS4_1CILi2EEENSA_ILi1EEESC_EEEEENS5_IJNSA_ILi128EEENSA_ILi64EEESG_EEENS_10bfloat16_tENS5_IJlSC_lEEESI_SJ_NS4_8TiledMMAINS4_8MMA_AtomIJNS4_26SM100_MMA_F16BF16_2x1SM_SSISI_SI_fLi128ELi64ELNS4_4UMMA5MajorE0ELSO_0ELNSN_7ScaleInE0ELSP_0EEEEEENS4_6LayoutINS5_IJSC_SC_SC_EEENS5_IJNSA_ILi0EEESU_SU_EEEEENS5_IJNS4_10UnderscoreESX_SX_EEEEENS4_18SM100_TMA_2SM_LOADENS4_14ComposedLayoutINS4_7SwizzleILi3ELi4ELi3EEENS4_18smem_ptr_flag_bitsILi16EEENSS_INS5_IJNSA_ILi8EEESG_EEENS5_IJSG_SC_EEEEEEEvNS4_8identityES10_S1A_vS1B_EENS_8epilogue10collective18CollectiveEpilogueINS1D_23Sm100TmaWarpSpecializedILi3ELi2ELi16ELb1ELb0EEEJNS5_IJSG_SG_SG_EEENS5_IJNSS_ISG_SC_EENSS_INS5_IJNSA_ILi16EEESB_EEENS5_IJSC_NSA_ILi32EEEEEEEEEEESI_SJ_SI_SJ_NS1D_6fusion15FusionCallbacksIS1H_NS1Q_23LinCombPerRowBiasEltActINS1D_6thread4ReLuESI_fSI_SI_fLi8ELNS_15FloatRoundStyleE2EEES1I_S1P_JEEENS4_5SM1004TMEM4LOAD26SM100_TMEM_LOAD_32dp32b16xENS4_13SM90_TMA_LOADENS11_INS12_ILi1ELi4ELi3EEES15_NSS_INS5_IJS16_S1K_EEENS5_IJS1K_SC_EEEEEEENS4_39AutoVectorizingCopyWithAssumedAlignmentILi128EEENS4_14SM90_TMA_STOREES27_S29_S29_EEEvvEEEEvNT_6ParamsE) ;  /* 0xffffff6c029c7950 */ /* 0x000fea0003c3ffff */
        .weak           $__internal_1_$__cuda_sm10x_tcgen05_guardrail_trap_phase_invalid_during_alloc
        .type           $__internal_1_$__cuda_sm10x_tcgen05_guardrail_trap_phase_invalid_during_alloc,@function
        .size           $__internal_1_$__cuda_sm10x_tcgen05_guardrail_trap_phase_invalid_during_alloc,($__internal_2_$__cuda_sm10x_tcgen05_guardrail_trap_unallocated_columns_being_dealloced - $__internal_1_$__cuda_sm10x_tcgen05_guardrail_trap_phase_invalid_during_alloc)
$__internal_1_$__cuda_sm10x_tcgen05_guardrail_trap_phase_invalid_during_alloc:
[----:B------:R-:W-:Y:S05]  /*9190*/  BPT.TRAP 0x1 ;  /* 0x000000040000795c */ /* 0x000fea0000300000 */
[----:B------:R-:W-:-:S04]  /*91a0*/  MOV R3, 0x0 ;  /* 0x0000000000037802 */ /* 0x000fc80000000f00 */
[----:B------:R-:W-:Y:S05]  /*91b0*/  RET.REL.NODEC R2 `(_ZN7cutlass13device_kernelINS_4gemm6kernel13GemmUniversalIN4cute5tupleIJiiiiEEENS1_10collective13CollectiveMmaINS1_35MainloopSm100TmaUmmaWarpSpecializedILi17ELi2ELi4ENS5_IJNS4_1CILi2EEENSA_ILi1EEESC_EEEEENS5_IJNSA_ILi128EEENSA_ILi64EEESG_EEENS_10bfloat16_tENS5_IJlSC_lEEESI_SJ_NS4_8TiledMMAINS4_8MMA_AtomIJNS4_26SM100_MMA_F16BF16_2x1SM_SSISI_SI_fLi128ELi64ELNS4_4UMMA5MajorE0ELSO_0ELNSN_7ScaleInE0ELSP_0EEEEEENS4_6LayoutINS5_IJSC_SC_SC_EEENS5_IJNSA_ILi0EEESU_SU_EEEEENS5_IJNS4_10UnderscoreESX_SX_EEEEENS4_18SM100_TMA_2SM_LOADENS4_14ComposedLayoutINS4_7SwizzleILi3ELi4ELi3EEENS4_18smem_ptr_flag_bitsILi16EEENSS_INS5_IJNSA_ILi8EEESG_EEENS5_IJSG_SC_EEEEEEEvNS4_8identityES10_S1A_vS1B_EENS_8epilogue10collective18CollectiveEpilogueINS1D_23Sm100TmaWarpSpecializedILi3ELi2ELi16ELb1ELb0EEEJNS5_IJSG_SG_SG_EEENS5_IJNSS_ISG_SC_EENSS_INS5_IJNSA_ILi16EEESB_EEENS5_IJSC_NSA_ILi32EEEEEEEEEEESI_SJ_SI_SJ_NS1D_6fusion15FusionCallbacksIS1H_NS1Q_23LinCombPerRowBiasEltActINS1D_6thread4ReLuESI_fSI_SI_fLi8ELNS_15FloatRoundStyleE2EEES1I_S1P_JEEENS4_5SM1004TMEM4LOAD26SM100_TMEM_LOAD_32dp32b16xENS4_13SM90_TMA_LOADENS11_INS12_ILi1ELi4ELi3EEES15_NSS_INS5_IJS16_S1K_EEENS5_IJS1K_SC_EEEEEEENS4_39AutoVectorizingCopyWithAssumedAlignmentILi128EEENS4_14SM90_TMA_STOREES27_S29_S29_EEEvvEEEEvNT_6ParamsE) ;  /* 0xffffff6c02907950 */ /* 0x000fea0003c3ffff */
        .weak           $__internal_2_$__cuda_sm10x_tcgen05_guardrail_trap_unallocated_columns_being_dealloced
        .type           $__internal_2_$__cuda_sm10x_tcgen05_guardrail_trap_unallocated_columns_being_dealloced,@function
        .size           $__internal_2_$__cuda_sm10x_tcgen05_guardrail_trap_unallocated_columns_being_dealloced,(.L_x_217 - $__internal_2_$__cuda_sm10x_tcgen05_guardrail_trap_unallocated_columns_being_dealloced)
$__internal_2_$__cuda_sm10x_tcgen05_guardrail_trap_unallocated_columns_being_dealloced:
[----:B------:R-:W-:Y:S05]  /*91c0*/  BPT.TRAP 0x1 ;  /* 0x000000040000795c */ /* 0x000fea0000300000 */
[----:B------:R-:W-:-:S04]  /*91d0*/  HFMA2 R3, -RZ, RZ, 0, 0 ;  /* 0x00000000ff037431 */ /* 0x000fc800000001ff */
[----:B------:R-:W-:Y:S05]  /*91e0*/  RET.REL.NODEC R2 `(_ZN7cutlass13device_kernelINS_4gemm6kernel13GemmUniversalIN4cute5tupleIJiiiiEEENS1_10collective13CollectiveMmaINS1_35MainloopSm100TmaUmmaWarpSpecializedILi17ELi2ELi4ENS5_IJNS4_1CILi2EEENSA_ILi1EEESC_EEEEENS5_IJNSA_ILi128EEENSA_ILi64EEESG_EEENS_10bfloat16_tENS5_IJlSC_lEEESI_SJ_NS4_8TiledMMAINS4_8MMA_AtomIJNS4_26SM100_MMA_F16BF16_2x1SM_SSISI_SI_fLi128ELi64ELNS4_4UMMA5MajorE0ELSO_0ELNSN_7ScaleInE0ELSP_0EEEEEENS4_6LayoutINS5_IJSC_SC_SC_EEENS5_IJNSA_ILi0EEESU_SU_EEEEENS5_IJNS4_10UnderscoreESX_SX_EEEEENS4_18SM100_TMA_2SM_LOADENS4_14ComposedLayoutINS4_7SwizzleILi3ELi4ELi3EEENS4_18smem_ptr_flag_bitsILi16EEENSS_INS5_IJNSA_ILi8EEESG_EEENS5_IJSG_SC_EEEEEEEvNS4_8identityES10_S1A_vS1B_EENS_8epilogue10collective18CollectiveEpilogueINS1D_23Sm100TmaWarpSpecializedILi3ELi2ELi16ELb1ELb0EEEJNS5_IJSG_SG_SG_EEENS5_IJNSS_ISG_SC_EENSS_INS5_IJNSA_ILi16EEESB_EEENS5_IJSC_NSA_ILi32EEEEEEEEEEESI_SJ_SI_SJ_NS1D_6fusion15FusionCallbacksIS1H_NS1Q_23LinCombPerRowBiasEltActINS1D_6thread4ReLuESI_fSI_SI_fLi8ELNS_15FloatRoundStyleE2EEES1I_S1P_JEEENS4_5SM1004TMEM4LOAD26SM100_TMEM_LOAD_32dp32b16xENS4_13SM90_TMA_LOADENS11_INS12_ILi1ELi4ELi3EEES15_NSS_INS5_IJS16_S1K_EEENS5_IJS1K_SC_EEEEEEENS4_39AutoVectorizingCopyWithAssumedAlignmentILi128EEENS4_14SM90_TMA_STOREES27_S29_S29_EEEvvEEEEvNT_6ParamsE) ;  /* 0xffffff6c02847950 */ /* 0x000fea0003c3ffff */
.L_x_216:
[----:B------:R-:W-:-:S00]  /*91f0*/  BRA `(.L_x_216) ;  /* 0xfffffffc00fc7947 */ /* 0x000fc0000383ffff */
[----:B------:R-:W-:-:S00]  /*9200*/  NOP ;  /* 0x0000000000007918 */ /* 0x000fc00000000000 */
[----:B------:R-:W-:-:S00]  /*9210*/  NOP ;  /* 0x0000000000007918 */ /* 0x000fc00000000000 */
[----:B------:R-:W-:-:S00]  /*9220*/  NOP ;  /* 0x0000000000007918 */ /* 0x000fc00000000000 */
[----:B------:R-:W-:-:S00]  /*9230*/  NOP ;  /* 0x0000000000007918 */ /* 0x000fc00000000000 */
[----:B------:R-:W-:-:S00]  /*9240*/  NOP ;  /* 0x0000000000007918 */ /* 0x000fc00000000000 */
[----:B------:R-:W-:-:S00]  /*9250*/  NOP ;  /* 0x0000000000007918 */ /* 0x000fc00000000000 */
[----:B------:R-:W-:-:S00]  /*9260*/  NOP ;  /* 0x0000000000007918 */ /* 0x000fc00000000000 */
[----:B------:R-:W-:-:S00]  /*9270*/  NOP ;  /* 0x0000000000007918 */ /* 0x000fc00000000000 */
.L_x_217:


//--------------------- .nv.global.init           --------------------------
	.section	.nv.global.init,"aw",@progbits
.nv.global.init:
	.type		$str$27,@object
	.size		$str$27,($str$28 - $str$27)
$str$27:
        /*0000*/ 	.byte	0x28, 0x61, 0x64, 0x64, 0x72, 0x65, 0x73, 0x73, 0x20, 0x26, 0x20, 0x6d, 0x61, 0x73, 0x6b, 0x29
        /*0010*/ 	.byte	0x20, 0x3d, 0x3d, 0x20, 0x30, 0x00
	.type		$str$28,@object
	.size		$str$28,($str$26 - $str$28)
$str$28:
        /*0016*/ 	.byte	0x2f, 0x74, 0x6d, 0x70, 0x2f, 0x63, 0x75, 0x74, 0x6c, 0x61, 0x73, 0x73, 0x5f, 0x73, 0x77, 0x65
        /*0026*/ 	.byte	0x65, 0x70, 0x5f, 0x73, 0x72, 0x63, 0x2f, 0x69, 0x6e, 0x63, 0x6c, 0x75, 0x64, 0x65, 0x2f, 0x63
        /*0036*/ 	.byte	0x75, 0x74, 0x65, 0x2f, 0x70, 0x6f, 0x69, 0x6e, 0x74, 0x65, 0x72, 0x5f, 0x66, 0x6c, 0x61, 0x67
        /*0046*/ 	.byte	0x67, 0x65, 0x64, 0x2e, 0x68, 0x70, 0x70, 0x00
	.type		$str$26,@object
	.size		$str$26,($str$25 - $str$26)
$str$26:
        /*004e*/ 	.byte	0x2f, 0x74, 0x6d, 0x70, 0x2f, 0x63, 0x75, 0x74, 0x6c, 0x61, 0x73, 0x73, 0x5f, 0x73, 0x77, 0x65
        /*005e*/ 	.byte	0x65, 0x70, 0x5f, 0x73, 0x72, 0x63, 0x2f, 0x69, 0x6e, 0x63, 0x6c, 0x75, 0x64, 0x65, 0x2f, 0x63
        /*006e*/ 	.byte	0x75, 0x74, 0x65, 0x2f, 0x61, 0x74, 0x6f, 0x6d, 0x2f, 0x63, 0x6f, 0x70, 0x79, 0x5f, 0x74, 0x72
        /*007e*/ 	.byte	0x61, 0x69, 0x74, 0x73, 0x5f, 0x73, 0x6d, 0x31, 0x30, 0x30, 0x2e, 0x68, 0x70, 0x70, 0x00
	.type		$str$25,@object
	.size		$str$25,(__unnamed_1 - $str$25)
$str$25:
        /*008d*/ 	.byte	0x28, 0x28, 0x75, 0x69, 0x6e, 0x74, 0x33, 0x32, 0x5f, 0x74, 0x28, 0x74, 0x68, 0x72, 0x65, 0x61
        /*009d*/ 	.byte	0x64, 0x49, 0x64, 0x78, 0x2e, 0x78, 0x29, 0x20, 0x2f, 0x20, 0x33, 0x32, 0x29, 0x20, 0x25, 0x20
        /*00ad*/ 	.byte	0x34, 0x29, 0x20, 0x3d, 0x3d, 0x20, 0x28, 0x28, 0x28, 0x74, 0x6d, 0x65, 0x6d, 0x5f, 0x61, 0x64
        /*00bd*/ 	.byte	0x64, 0x72, 0x20, 0x3e, 0x3e, 0x20, 0x31, 0x36, 0x29, 0x20, 0x2f, 0x20, 0x33, 0x32, 0x29, 0x20
        /*00cd*/ 	.byte	0x25, 0x20, 0x34, 0x29, 0x00
	.type		__unnamed_1,@object
	.size		__unnamed_1,(__unnamed_2 - __unnamed_1)
__unnamed_1:
        /*00d2*/ 	.byte	0x61, 0x75, 0x74, 0x6f, 0x20, 0x63, 0x75, 0x74, 0x65, 0x3a, 0x3a, 0x61, 0x73, 0x5f, 0x70, 0x6f
        /* <DEDUP_REMOVED lines=24> */
        /*0262*/ 	.byte	0x43, 0x3c, 0x32, 0x30, 0x34, 0x38, 0x3e, 0x3e, 0x3e, 0x3e, 0x5d, 0x00
	.type		__unnamed_2,@object
	.size		__unnamed_2,(.L_2 - __unnamed_2)
__unnamed_2:
        /* <DEDUP_REMOVED lines=40> */
        /*04ee*/ 	.byte	0x3a, 0x3a, 0x43, 0x3c, 0x30, 0x3e, 0x3e, 0x3e, 0x3e, 0x5d, 0x00
.L_2:


//--------------------- .nv.shared._ZN7cutlass13device_kernelINS_4gemm6kernel13GemmUniversalIN4cute5tupleIJiiiiEEENS1_10collective13CollectiveMmaINS1_35MainloopSm100TmaUmmaWarpSpecializedILi17ELi2ELi4ENS5_IJNS4_1CILi2EEENSA_ILi1EEESC_EEEEENS5_IJNSA_ILi128EEENSA_ILi64EEESG_EEENS_10bfloat16_tENS5_IJlSC_lEEESI_SJ_NS4_8TiledMMAINS4_8MMA_AtomIJNS4_26SM100_MMA_F16BF16_2x1SM_SSISI_SI_fLi128ELi64ELNS4_4UMMA5MajorE0ELSO_0ELNSN_7ScaleInE0ELSP_0EEEEEENS4_6LayoutINS5_IJSC_SC_SC_EEENS5_IJNSA_ILi0EEESU_SU_EEEEENS5_IJNS4_10UnderscoreESX_SX_EEEEENS4_18SM100_TMA_2SM_LOADENS4_14ComposedLayoutINS4_7SwizzleILi3ELi4ELi3EEENS4_18smem_ptr_flag_bitsILi16EEENSS_INS5_IJNSA_ILi8EEESG_EEENS5_IJSG_SC_EEEEEEEvNS4_8identityES10_S1A_vS1B_EENS_8epilogue10collective18CollectiveEpilogueINS1D_23Sm100TmaWarpSpecializedILi3ELi2ELi16ELb1ELb0EEEJNS5_IJSG_SG_SG_EEENS5_IJNSS_ISG_SC_EENSS_INS5_IJNSA_ILi16EEESB_EEENS5_IJSC_NSA_ILi32EEEEEEEEEEESI_SJ_SI_SJ_NS1D_6fusion15FusionCallbacksIS1H_NS1Q_23LinCombPerRowBiasEltActINS1D_6thread4ReLuESI_fSI_SI_fLi8ELNS_15FloatRoundStyleE2EEES1I_S1P_JEEENS4_5SM1004TMEM4LOAD26SM100_TMEM_LOAD_32dp32b16xENS4_13SM90_TMA_LOADENS11_INS12_ILi1ELi4ELi3EEES15_NSS_INS5_IJS16_S1K_EEENS5_IJS1K_SC_EEEEEEENS4_39AutoVectorizingCopyWithAssumedAlignmentILi128EEENS4_14SM90_TMA_STOREES27_S29_S29_EEEvvEEEEvNT_6ParamsE --------------------------
	.section	.nv.shared._ZN7cutlass13device_kernelINS_4gemm6kernel13GemmUniversalIN4cute5tupleIJiiiiEEENS1_10collective13CollectiveMmaINS1_35MainloopSm100TmaUmmaWarpSpecializedILi17ELi2ELi4ENS5_IJNS4_1CILi2EEENSA_ILi1EEESC_EEEEENS5_IJNSA_ILi128EEENSA_ILi64EEESG_EEENS_10bfloat16_tENS5_IJlSC_lEEESI_SJ_NS4_8TiledMMAINS4_8MMA_AtomIJNS4_26SM100_MMA_F16BF16_2x1SM_SSISI_SI_fLi128ELi64ELNS4_4UMMA5MajorE0ELSO_0ELNSN_7ScaleInE0ELSP_0EEEEEENS4_6LayoutINS5_IJSC_SC_SC_EEENS5_IJNSA_ILi0EEESU_SU_EEEEENS5_IJNS4_10UnderscoreESX_SX_EEEEENS4_18SM100_TMA_2SM_LOADENS4_14ComposedLayoutINS4_7SwizzleILi3ELi4ELi3EEENS4_18smem_ptr_flag_bitsILi16EEENSS_INS5_IJNSA_ILi8EEESG_EEENS5_IJSG_SC_EEEEEEEvNS4_8identityES10_S1A_vS1B_EENS_8epilogue10collective18CollectiveEpilogueINS1D_23Sm100TmaWarpSpecializedILi3ELi2ELi16ELb1ELb0EEEJNS5_IJSG_SG_SG_EEENS5_IJNSS_ISG_SC_EENSS_INS5_IJNSA_ILi16EEESB_EEENS5_IJSC_NSA_ILi32EEEEEEEEEEESI_SJ_SI_SJ_NS1D_6fusion15FusionCallbacksIS1H_NS1Q_23LinCombPerRowBiasEltActINS1D_6thread4ReLuESI_fSI_SI_fLi8ELNS_15FloatRoundStyleE2EEES1I_S1P_JEEENS4_5SM1004TMEM4LOAD26SM100_TMEM_LOAD_32dp32b16xENS4_13SM90_TMA_LOADENS11_INS12_ILi1ELi4ELi3EEES15_NSS_INS5_IJS16_S1K_EEENS5_IJS1K_SC_EEEEEEENS4_39AutoVectorizingCopyWithAssumedAlignmentILi128EEENS4_14SM90_TMA_STOREES27_S29_S29_EEEvvEEEEvNT_6ParamsE,"aw",@nobits
	.sectionflags	@""
	.align	16
	.zero		1024


//--------------------- .nv.shared.reserved.0     --------------------------
	.section	.nv.shared.reserved.0,"aw",@nobits
	.weak		__nv_reservedSMEM_offset_0_alias
	.size		__nv_reservedSMEM_offset_0_alias, 0, 64
	.other		__nv_reservedSMEM_offset_0_alias,@"STO_CUDA_RESERVED_SHARED STV_DEFAULT"
__nv_reservedSMEM_offset_0_alias:
	.zero		0
.nv.shared.reserved.0:
	.zero		64
	.weak		__nv_reservedSMEM_tcgen05_partition
	.type		__nv_reservedSMEM_tcgen05_partition,@object
	.size		__nv_reservedSMEM_tcgen05_partition,(.L_0 - __nv_reservedSMEM_tcgen05_partition)
__nv_reservedSMEM_tcgen05_partition:
	.zero		32
.L_0:


//--------------------- .nv.global                --------------------------
	.section	.nv.global,"aw",@nobits
.nv.global:
	.type		_ZN39_INTERNAL_f0ebf719_4_k_cu_4027816f_27764cute1_E,@object
	.size		_ZN39_INTERNAL_f0ebf719_4_k_cu_4027816f_27764cute1_E,(_ZN39_INTERNAL_f0ebf719_4_k_cu_4027816f_27764cuda3std3__45__cpo6cbeginE - _ZN39_INTERNAL_f0ebf719_4_k_cu_4027816f_27764cute1_E)
_ZN39_INTERNAL_f0ebf719_4_k_cu_4027816f_27764cute1_E:
	.zero		1
	.type		_ZN39_INTERNAL_f0ebf719_4_k_cu_4027816f_27764cuda3std3__45__cpo6cbeginE,@object
	.size		_ZN39_INTERNAL_f0ebf719_4_k_cu_4027816f_27764cuda3std3__45__cpo6cbeginE,(_ZN39_INTERNAL_f0ebf719_4_k_cu_4027816f_27764cuda3std3__48in_placeE - _ZN39_INTERNAL_f0ebf719_4_k_cu_4027816f_27764cuda3std3__45__cpo6cbeginE)
_ZN39_INTERNAL_f0ebf719_4_k_cu_4027816f_27764cuda3std3__45__cpo6cbeginE:
	.zero		1
	.type		_ZN39_INTERNAL_f0ebf719_4_k_cu_4027816f_27764cuda3std3__48in_placeE,@object
	.size		_ZN39_INTERNAL_f0ebf719_4_k_cu_4027816f_27764cuda3std3__48in_placeE,(_ZN39_INTERNAL_f0ebf719_4_k_cu_4027816f_27764cuda3std6ranges3__45__cpo9iter_moveE - _ZN39_INTERNAL_f0ebf719_4_k_cu_4027816f_27764cuda3std3__48in_placeE)
_ZN39_INTERNAL_f0ebf719_4_k_cu_4027816f_27764cuda3std3__48in_placeE:
	.zero		1
	.type		_ZN39_INTERNAL_f0ebf719_4_k_cu_4027816f_27764cuda3std6ranges3__45__cpo9iter_moveE,@object
	.size		_ZN39_INTERNAL_f0ebf719_4_k_cu_4027816f_27764cuda3std6ranges3__45__cpo9iter_moveE,(_ZN39_INTERNAL_f0ebf719_4_k_cu_4027816f_27764cuda3std3__45__cpo5beginE - _ZN39_INTERNAL_f0ebf719_4_k_cu_4027816f_27764cuda3std6ranges3__45__cpo9iter_moveE)
_ZN39_INTERNAL_f0ebf719_4_k_cu_4027816f_27764cuda3std6ranges3__45__cpo9iter_moveE:
	.zero		1
	.type		_ZN39_INTERNAL_f0ebf719_4_k_cu_4027816f_27764cuda3std3__45__cpo5beginE,@object
	.size		_ZN39_INTERNAL_f0ebf719_4_k_cu_4027816f_27764cuda3std3__45__cpo5beginE,(_ZN39_INTERNAL_f0ebf719_4_k_cu_4027816f_27764cuda3std3__441_GLOBAL__N__f0ebf719_4_k_cu_4027816f_27766ignoreE - _ZN39_INTERNAL_f0ebf719_4_k_cu_4027816f_27764cuda3std3__45__cpo5beginE)
_ZN39_INTERNAL_f0ebf719_4_k_cu_4027816f_27764cuda3std3__45__cpo5beginE:
	.zero		1
	.type		_ZN39_INTERNAL_f0ebf719_4_k_cu_4027816f_27764cuda3std3__441_GLOBAL__N__f0ebf719_4_k_cu_4027816f_27766ignoreE,@object
	.size		_ZN39_INTERNAL_f0ebf719_4_k_cu_4027816f_27764cuda3std3__441_GLOBAL__N__f0ebf719_4_k_cu_4027816f_27766ignoreE,(_ZN39_INTERNAL_f0ebf719_4_k_cu_4027816f_27764cute7productE - _ZN39_INTERNAL_f0ebf719_4_k_cu_4027816f_27764cuda3std3__441_GLOBAL__N__f0ebf719_4_k_cu_4027816f_27766ignoreE)
_ZN39_INTERNAL_f0ebf719_4_k_cu_4027816f_27764cuda3std3__441_GLOBAL__N__f0ebf719_4_k_cu_4027816f_27766ignoreE:
	.zero		1
	.type		_ZN39_INTERNAL_f0ebf719_4_k_cu_4027816f_27764cute7productE,@object
	.size		_ZN39_INTERNAL_f0ebf719_4_k_cu_4027816f_27764cute7productE,(_ZN39_INTERNAL_f0ebf719_4_k_cu_4027816f_27764cuda3std3__45__cpo3endE - _ZN39_INTERNAL_f0ebf719_4_k_cu_4027816f_27764cute7productE)
_ZN39_INTERNAL_f0ebf719_4_k_cu_4027816f_27764cute7productE:
	.zero		1
	.type		_ZN39_INTERNAL_f0ebf719_4_k_cu_4027816f_27764cuda3std3__45__cpo3endE,@object
	.size		_ZN39_INTERNAL_f0ebf719_4_k_cu_4027816f_27764cuda3std3__45__cpo3endE,(_ZN39_INTERNAL_f0ebf719_4_k_cu_4027816f_27764cuda3std3__419piecewise_constructE - _ZN39_INTERNAL_f0ebf719_4_k_cu_4027816f_27764cuda3std3__45__cpo3endE)
_ZN39_INTERNAL_f0ebf719_4_k_cu_4027816f_27764cuda3std3__45__cpo3endE:
	.zero		1
	.type		_ZN39_INTERNAL_f0ebf719_4_k_cu_4027816f_27764cuda3std3__419piecewise_constructE,@object
	.size		_ZN39_INTERNAL_f0ebf719_4_k_cu_4027816f_27764cuda3std3__419piecewise_constructE,(_ZN39_INTERNAL_f0ebf719_4_k_cu_4027816f_27764cuda3std3__45__cpo4cendE - _ZN39_INTERNAL_f0ebf719_4_k_cu_4027816f_27764cuda3std3__419piecewise_constructE)
_ZN39_INTERNAL_f0ebf719_4_k_cu_4027816f_27764cuda3std3__419piecewise_constructE:
	.zero		1
	.type		_ZN39_INTERNAL_f0ebf719_4_k_cu_4027816f_27764cuda3std3__45__cpo4cendE,@object
	.size		_ZN39_INTERNAL_f0ebf719_4_k_cu_4027816f_27764cuda3std3__45__cpo4cendE,(_ZN39_INTERNAL_f0ebf719_4_k_cu_4027816f_27764cuda3std6ranges3__45__cpo4swapE - _ZN39_INTERNAL_f0ebf719_4_k_cu_4027816f_27764cuda3std3__45__cpo4cendE)
_ZN39_INTERNAL_f0ebf719_4_k_cu_4027816f_27764cuda3std3__45__cpo4cendE:
	.zero		1
	.type		_ZN39_INTERNAL_f0ebf719_4_k_cu_4027816f_27764cuda3std6ranges3__45__cpo4swapE,@object
	.size		_ZN39_INTERNAL_f0ebf719_4_k_cu_4027816f_27764cuda3std6ranges3__45__cpo4swapE,(.L_10 - _ZN39_INTERNAL_f0ebf719_4_k_cu_4027816f_27764cuda3std6ranges3__45__cpo4swapE)
_ZN39_INTERNAL_f0ebf719_4_k_cu_4027816f_27764cuda3std6ranges3__45__cpo4swapE:
	.zero		1
.L_10:


//--------------------- .nv.constant0._ZN7cutlass13device_kernelINS_4gemm6kernel13GemmUniversalIN4cute5tupleIJiiiiEEENS1_10collective13CollectiveMmaINS1_35MainloopSm100TmaUmmaWarpSpecializedILi17ELi2ELi4ENS5_IJNS4_1CILi2EEENSA_ILi1EEESC_EEEEENS5_IJNSA_ILi128EEENSA_ILi64EEESG_EEENS_10bfloat16_tENS5_IJlSC_lEEESI_SJ_NS4_8TiledMMAINS4_8MMA_AtomIJNS4_26SM100_MMA_F16BF16_2x1SM_SSISI_SI_fLi128ELi64ELNS4_4UMMA5MajorE0ELSO_0ELNSN_7ScaleInE0ELSP_0EEEEEENS4_6LayoutINS5_IJSC_SC_SC_EEENS5_IJNSA_ILi0EEESU_SU_EEEEENS5_IJNS4_10UnderscoreESX_SX_EEEEENS4_18SM100_TMA_2SM_LOADENS4_14ComposedLayoutINS4_7SwizzleILi3ELi4ELi3EEENS4_18smem_ptr_flag_bitsILi16EEENSS_INS5_IJNSA_ILi8EEESG_EEENS5_IJSG_SC_EEEEEEEvNS4_8identityES10_S1A_vS1B_EENS_8epilogue10collective18CollectiveEpilogueINS1D_23Sm100TmaWarpSpecializedILi3ELi2ELi16ELb1ELb0EEEJNS5_IJSG_SG_SG_EEENS5_IJNSS_ISG_SC_EENSS_INS5_IJNSA_ILi16EEESB_EEENS5_IJSC_NSA_ILi32EEEEEEEEEEESI_SJ_SI_SJ_NS1D_6fusion15FusionCallbacksIS1H_NS1Q_23LinCombPerRowBiasEltActINS1D_6thread4ReLuESI_fSI_SI_fLi8ELNS_15FloatRoundStyleE2EEES1I_S1P_JEEENS4_5SM1004TMEM4LOAD26SM100_TMEM_LOAD_32dp32b16xENS4_13SM90_TMA_LOADENS11_INS12_ILi1ELi4ELi3EEES15_NSS_INS5_IJS16_S1K_EEENS5_IJS1K_SC_EEEEEEENS4_39AutoVectorizingCopyWithAssumedAlignmentILi128EEENS4_14SM90_TMA_STOREES27_S29_S29_EEEvvEEEEvNT_6ParamsE --------------------------
	.section	.nv.constant0._ZN7cutlass13device_kernelINS_4gemm6kernel13GemmUniversalIN4cute5tupleIJiiiiEEENS1_10collective13CollectiveMmaINS1_35MainloopSm100TmaUmmaWarpSpecializedILi17ELi2ELi4ENS5_IJNS4_1CILi2EEENSA_ILi1EEESC_EEEEENS5_IJNSA_ILi128EEENSA_ILi64EEESG_EEENS_10bfloat16_tENS5_IJlSC_lEEESI_SJ_NS4_8TiledMMAINS4_8MMA_AtomIJNS4_26SM100_MMA_F16BF16_2x1SM_SSISI_SI_fLi128ELi64ELNS4_4UMMA5MajorE0ELSO_0ELNSN_7ScaleInE0ELSP_0EEEEEENS4_6LayoutINS5_IJSC_SC_SC_EEENS5_IJNSA_ILi0EEESU_SU_EEEEENS5_IJNS4_10UnderscoreESX_SX_EEEEENS4_18SM100_TMA_2SM_LOADENS4_14ComposedLayoutINS4_7SwizzleILi3ELi4ELi3EEENS4_18smem_ptr_flag_bitsILi16EEENSS_INS5_IJNSA_ILi8EEESG_EEENS5_IJSG_SC_EEEEEEEvNS4_8identityES10_S1A_vS1B_EENS_8epilogue10collective18CollectiveEpilogueINS1D_23Sm100TmaWarpSpecializedILi3ELi2ELi16ELb1ELb0EEEJNS5_IJSG_SG_SG_EEENS5_IJNSS_ISG_SC_EENSS_INS5_IJNSA_ILi16EEESB_EEENS5_IJSC_NSA_ILi32EEEEEEEEEEESI_SJ_SI_SJ_NS1D_6fusion15FusionCallbacksIS1H_NS1Q_23LinCombPerRowBiasEltActINS1D_6thread4ReLuESI_fSI_SI_fLi8ELNS_15FloatRoundStyleE2EEES1I_S1P_JEEENS4_5SM1004TMEM4LOAD26SM100_TMEM_LOAD_32dp32b16xENS4_13SM90_TMA_LOADENS11_INS12_ILi1ELi4ELi3EEES15_NSS_INS5_IJS16_S1K_EEENS5_IJS1K_SC_EEEEEEENS4_39AutoVectorizingCopyWithAssumedAlignmentILi128EEENS4_14SM90_TMA_STOREES27_S29_S29_EEEvvEEEEvNT_6ParamsE,"a",@progbits
	.sectionflags	@""
	.align	4
.nv.constant0._ZN7cutlass13device_kernelINS_4gemm6kernel13GemmUniversalIN4cute5tupleIJiiiiEEENS1_10collective13CollectiveMmaINS1_35MainloopSm100TmaUmmaWarpSpecializedILi17ELi2ELi4ENS5_IJNS4_1CILi2EEENSA_ILi1EEESC_EEEEENS5_IJNSA_ILi128EEENSA_ILi64EEESG_EEENS_10bfloat16_tENS5_IJlSC_lEEESI_SJ_NS4_8TiledMMAINS4_8MMA_AtomIJNS4_26SM100_MMA_F16BF16_2x1SM_SSISI_SI_fLi128ELi64ELNS4_4UMMA5MajorE0ELSO_0ELNSN_7ScaleInE0ELSP_0EEEEEENS4_6LayoutINS5_IJSC_SC_SC_EEENS5_IJNSA_ILi0EEESU_SU_EEEEENS5_IJNS4_10UnderscoreESX_SX_EEEEENS4_18SM100_TMA_2SM_LOADENS4_14ComposedLayoutINS4_7SwizzleILi3ELi4ELi3EEENS4_18smem_ptr_flag_bitsILi16EEENSS_INS5_IJNSA_ILi8EEESG_EEENS5_IJSG_SC_EEEEEEEvNS4_8identityES10_S1A_vS1B_EENS_8epilogue10collective18CollectiveEpilogueINS1D_23Sm100TmaWarpSpecializedILi3ELi2ELi16ELb1ELb0EEEJNS5_IJSG_SG_SG_EEENS5_IJNSS_ISG_SC_EENSS_INS5_IJNSA_ILi16EEESB_EEENS5_IJSC_NSA_ILi32EEEEEEEEEEESI_SJ_SI_SJ_NS1D_6fusion15FusionCallbacksIS1H_NS1Q_23LinCombPerRowBiasEltActINS1D_6thread4ReLuESI_fSI_SI_fLi8ELNS_15FloatRoundStyleE2EEES1I_S1P_JEEENS4_5SM1004TMEM4LOAD26SM100_TMEM_LOAD_32dp32b16xENS4_13SM90_TMA_LOADENS11_INS12_ILi1ELi4ELi3EEES15_NSS_INS5_IJS16_S1K_EEENS5_IJS1K_SC_EEEEEEENS4_39AutoVectorizingCopyWithAssumedAlignmentILi128EEENS4_14SM90_TMA_STOREES27_S29_S29_EEEvvEEEEvNT_6ParamsE:
	.zero		2944


//--------------------- SYMBOLS --------------------------

	.type		.nv.reservedSmem.offset0,@object
	.size		.nv.reservedSmem.offset0,0x4
	.type		.nv.reservedSmem.cap,@object
	.size		.nv.reservedSmem.cap,0x4
	.type		__assertfail,@function
